	.target	sm_90a

	.elftype	@"ET_EXEC"


//--------------------- .note.nv.tkinfo           --------------------------
	.section	.note.nv.tkinfo,"",@"SHT_NOTE"
	.sectionflags	@"SHF_NOTE_NV_TKINFO"
	.tkinfo
        /*0018*/ 	.word	0x00000002
        /*0030*/ 	.string	""
        /*0030*/ 	.string	"ptxas"
        /*0030*/ 	.string	"Cuda compilation tools, release 13.0, V13.0.88"
        /*0030*/ 	.string	"Build cuda_13.0.r13.0/compiler.36424714_0"
        /*0030*/ 	.string	"-v  -suppress-debug-info  -lineinfo  -arch sm_90a "



//--------------------- .note.nv.cuinfo           --------------------------
	.section	.note.nv.cuinfo,"",@"SHT_NOTE"
	.sectionflags	@"SHF_NOTE_NV_CUINFO"
        /*0018*/ 	.short	0x0002
        /*001a*/ 	.short	0x005a
        /*001c*/ 	.short	0x0082
	.zero		2


//--------------------- .nv.info                  --------------------------
	.section	.nv.info,"",@"SHT_CUDA_INFO"
	.align	4


	//----- nvinfo : EIATTR_REGCOUNT
	.align		4
        /*0000*/ 	.byte	0x04, 0x2f
        /*0002*/ 	.short	(.L_2 - .L_1)
	.align		4
.L_1:
        /*0004*/ 	.word	index@(attn_fwd)
        /*0008*/ 	.word	0x000000ee


	//----- nvinfo : EIATTR_FRAME_SIZE
	.align		4
.L_2:
        /*000c*/ 	.byte	0x04, 0x11
        /*000e*/ 	.short	(.L_4 - .L_3)
	.align		4
.L_3:
        /*0010*/ 	.word	index@(attn_fwd)
        /*0014*/ 	.word	0x00000000


	//----- nvinfo : EIATTR_MIN_STACK_SIZE
	.align		4
.L_4:
        /*0018*/ 	.byte	0x04, 0x12
        /*001a*/ 	.short	(.L_6 - .L_5)
	.align		4
.L_5:
        /*001c*/ 	.word	index@(attn_fwd)
        /*0020*/ 	.word	0x00000000
.L_6:


//--------------------- .nv.compat                --------------------------
	.section	.nv.compat,"",@"SHT_CUDA_COMPAT_INFO"
	.align	4
        /*0000*/ 	.byte	0x02, 0x09, 0x01, 0x00, 0x02, 0x02, 0x02, 0x00, 0x02, 0x05, 0x05, 0x00, 0x03, 0x07, 0x01, 0x01
        /*0010*/ 	.byte	0x02, 0x03, 0x00, 0x00, 0x02, 0x06, 0x01, 0x00, 0x04, 0x0b, 0x08, 0x00, 0x00, 0x00, 0x00, 0x00
        /*0020*/ 	.byte	0x00, 0x00, 0x00, 0x00


//--------------------- .nv.info.attn_fwd         --------------------------
	.section	.nv.info.attn_fwd,"",@"SHT_CUDA_INFO"
	.sectionflags	@""
	.align	4


	//----- nvinfo : EIATTR_CUDA_API_VERSION
	.align		4
        /*0000*/ 	.byte	0x04, 0x37
        /*0002*/ 	.short	(.L_8 - .L_7)
.L_7:
        /*0004*/ 	.word	0x00000082


	//----- nvinfo : EIATTR_KPARAM_INFO
	.align		4
.L_8:
        /*0008*/ 	.byte	0x04, 0x17
        /*000a*/ 	.short	(.L_10 - .L_9)
.L_9:
        /*000c*/ 	.word	0x00000000
        /*0010*/ 	.short	0x0019
        /*0012*/ 	.short	0x0080
        /*0014*/ 	.byte	0x00, 0xf4, 0x21, 0x00


	//----- nvinfo : EIATTR_KPARAM_INFO
	.align		4
.L_10:
        /*0018*/ 	.byte	0x04, 0x17
        /*001a*/ 	.short	(.L_12 - .L_11)
.L_11:
        /*001c*/ 	.word	0x00000000
        /*0020*/ 	.short	0x0018
        /*0022*/ 	.short	0x0078
        /*0024*/ 	.byte	0x00, 0xf4, 0x21, 0x00


	//----- nvinfo : EIATTR_KPARAM_INFO
	.align		4
.L_12:
        /*0028*/ 	.byte	0x04, 0x17
        /*002a*/ 	.short	(.L_14 - .L_13)
.L_13:
        /*002c*/ 	.word	0x00000000
        /*0030*/ 	.short	0x0017
        /*0032*/ 	.short	0x0070
        /*0034*/ 	.byte	0x00, 0xf0, 0x11, 0x00


	//----- nvinfo : EIATTR_KPARAM_INFO
	.align		4
.L_14:
        /*0038*/ 	.byte	0x04, 0x17
        /*003a*/ 	.short	(.L_16 - .L_15)
.L_15:
        /*003c*/ 	.word	0x00000000
        /*0040*/ 	.short	0x0016
        /*0042*/ 	.short	0x006c
        /*0044*/ 	.byte	0x00, 0xf0, 0x11, 0x00


	//----- nvinfo : EIATTR_KPARAM_INFO
	.align		4
.L_16:
        /*0048*/ 	.byte	0x04, 0x17
        /*004a*/ 	.short	(.L_18 - .L_17)
.L_17:
        /*004c*/ 	.word	0x00000000
        /*0050*/ 	.short	0x0015
        /*0052*/ 	.short	0x0068
        /*0054*/ 	.byte	0x00, 0xf0, 0x11, 0x00


	//----- nvinfo : EIATTR_KPARAM_INFO
	.align		4
.L_18:
        /*0058*/ 	.byte	0x04, 0x17
        /*005a*/ 	.short	(.L_20 - .L_19)
.L_19:
        /*005c*/ 	.word	0x00000000
        /*0060*/ 	.short	0x0014
        /*0062*/ 	.short	0x0064
        /*0064*/ 	.byte	0x00, 0xf0, 0x11, 0x00


	//----- nvinfo : EIATTR_KPARAM_INFO
	.align		4
.L_20:
        /*0068*/ 	.byte	0x04, 0x17
        /*006a*/ 	.short	(.L_22 - .L_21)
.L_21:
        /*006c*/ 	.word	0x00000000
        /*0070*/ 	.short	0x0013
        /*0072*/ 	.short	0x0060
        /*0074*/ 	.byte	0x00, 0xf0, 0x11, 0x00


	//----- nvinfo : EIATTR_KPARAM_INFO
	.align		4
.L_22:
        /*0078*/ 	.byte	0x04, 0x17
        /*007a*/ 	.short	(.L_24 - .L_23)
.L_23:
        /*007c*/ 	.word	0x00000000
        /*0080*/ 	.short	0x0012
        /*0082*/ 	.short	0x005c
        /*0084*/ 	.byte	0x00, 0xf0, 0x11, 0x00


	//----- nvinfo : EIATTR_KPARAM_INFO
	.align		4
.L_24:
        /*0088*/ 	.byte	0x04, 0x17
        /*008a*/ 	.short	(.L_26 - .L_25)
.L_25:
        /*008c*/ 	.word	0x00000000
        /*0090*/ 	.short	0x0011
        /*0092*/ 	.short	0x0058
        /*0094*/ 	.byte	0x00, 0xf0, 0x11, 0x00


	//----- nvinfo : EIATTR_KPARAM_INFO
	.align		4
.L_26:
        /*0098*/ 	.byte	0x04, 0x17
        /*009a*/ 	.short	(.L_28 - .L_27)
.L_27:
        /*009c*/ 	.word	0x00000000
        /*00a0*/ 	.short	0x0010
        /*00a2*/ 	.short	0x0054
        /*00a4*/ 	.byte	0x00, 0xf0, 0x11, 0x00


	//----- nvinfo : EIATTR_KPARAM_INFO
	.align		4
.L_28:
        /*00a8*/ 	.byte	0x04, 0x17
        /*00aa*/ 	.short	(.L_30 - .L_29)
.L_29:
        /*00ac*/ 	.word	0x00000000
        /*00b0*/ 	.short	0x000f
        /*00b2*/ 	.short	0x0050
        /*00b4*/ 	.byte	0x00, 0xf0, 0x11, 0x00


	//----- nvinfo : EIATTR_KPARAM_INFO
	.align		4
.L_30:
        /*00b8*/ 	.byte	0x04, 0x17
        /*00ba*/ 	.short	(.L_32 - .L_31)
.L_31:
        /*00bc*/ 	.word	0x00000000
        /*00c0*/ 	.short	0x000e
        /*00c2*/ 	.short	0x004c
        /*00c4*/ 	.byte	0x00, 0xf0, 0x11, 0x00


	//----- nvinfo : EIATTR_KPARAM_INFO
	.align		4
.L_32:
        /*00c8*/ 	.byte	0x04, 0x17
        /*00ca*/ 	.short	(.L_34 - .L_33)
.L_33:
        /*00cc*/ 	.word	0x00000000
        /*00d0*/ 	.short	0x000d
        /*00d2*/ 	.short	0x0048
        /*00d4*/ 	.byte	0x00, 0xf0, 0x11, 0x00


	//----- nvinfo : EIATTR_KPARAM_INFO
	.align		4
.L_34:
        /*00d8*/ 	.byte	0x04, 0x17
        /*00da*/ 	.short	(.L_36 - .L_35)
.L_35:
        /*00dc*/ 	.word	0x00000000
        /*00e0*/ 	.short	0x000c
        /*00e2*/ 	.short	0x0044
        /*00e4*/ 	.byte	0x00, 0xf0, 0x11, 0x00


	//----- nvinfo : EIATTR_KPARAM_INFO
	.align		4
.L_36:
        /*00e8*/ 	.byte	0x04, 0x17
        /*00ea*/ 	.short	(.L_38 - .L_37)
.L_37:
        /*00ec*/ 	.word	0x00000000
        /*00f0*/ 	.short	0x000b
        /*00f2*/ 	.short	0x0040
        /*00f4*/ 	.byte	0x00, 0xf0, 0x11, 0x00


	//----- nvinfo : EIATTR_KPARAM_INFO
	.align		4
.L_38:
        /*00f8*/ 	.byte	0x04, 0x17
        /*00fa*/ 	.short	(.L_40 - .L_39)
.L_39:
        /*00fc*/ 	.word	0x00000000
        /*0100*/ 	.short	0x000a
        /*0102*/ 	.short	0x003c
        /*0104*/ 	.byte	0x00, 0xf0, 0x11, 0x00


	//----- nvinfo : EIATTR_KPARAM_INFO
	.align		4
.L_40:
        /*0108*/ 	.byte	0x04, 0x17
        /*010a*/ 	.short	(.L_42 - .L_41)
.L_41:
        /*010c*/ 	.word	0x00000000
        /*0110*/ 	.short	0x0009
        /*0112*/ 	.short	0x0038
        /*0114*/ 	.byte	0x00, 0xf0, 0x11, 0x00


	//----- nvinfo : EIATTR_KPARAM_INFO
	.align		4
.L_42:
        /*0118*/ 	.byte	0x04, 0x17
        /*011a*/ 	.short	(.L_44 - .L_43)
.L_43:
        /*011c*/ 	.word	0x00000000
        /*0120*/ 	.short	0x0008
        /*0122*/ 	.short	0x0034
        /*0124*/ 	.byte	0x00, 0xf0, 0x11, 0x00


	//----- nvinfo : EIATTR_KPARAM_INFO
	.align		4
.L_44:
        /*0128*/ 	.byte	0x04, 0x17
        /*012a*/ 	.short	(.L_46 - .L_45)
.L_45:
        /*012c*/ 	.word	0x00000000
        /*0130*/ 	.short	0x0007
        /*0132*/ 	.short	0x0030
        /*0134*/ 	.byte	0x00, 0xf0, 0x11, 0x00


	//----- nvinfo : EIATTR_KPARAM_INFO
	.align		4
.L_46:
        /*0138*/ 	.byte	0x04, 0x17
        /*013a*/ 	.short	(.L_48 - .L_47)
.L_47:
        /*013c*/ 	.word	0x00000000
        /*0140*/ 	.short	0x0006
        /*0142*/ 	.short	0x002c
        /*0144*/ 	.byte	0x00, 0xf0, 0x11, 0x00


	//----- nvinfo : EIATTR_KPARAM_INFO
	.align		4
.L_48:
        /*0148*/ 	.byte	0x04, 0x17
        /*014a*/ 	.short	(.L_50 - .L_49)
.L_49:
        /*014c*/ 	.word	0x00000000
        /*0150*/ 	.short	0x0005
        /*0152*/ 	.short	0x0028
        /*0154*/ 	.byte	0x00, 0xf0, 0x11, 0x00


	//----- nvinfo : EIATTR_KPARAM_INFO
	.align		4
.L_50:
        /*0158*/ 	.byte	0x04, 0x17
        /*015a*/ 	.short	(.L_52 - .L_51)
.L_51:
        /*015c*/ 	.word	0x00000000
        /*0160*/ 	.short	0x0004
        /*0162*/ 	.short	0x0020
        /*0164*/ 	.byte	0x00, 0xf4, 0x21, 0x00


	//----- nvinfo : EIATTR_KPARAM_INFO
	.align		4
.L_52:
        /*0168*/ 	.byte	0x04, 0x17
        /*016a*/ 	.short	(.L_54 - .L_53)
.L_53:
        /*016c*/ 	.word	0x00000000
        /*0170*/ 	.short	0x0003
        /*0172*/ 	.short	0x0018
        /*0174*/ 	.byte	0x00, 0xf4, 0x21, 0x00


	//----- nvinfo : EIATTR_KPARAM_INFO
	.align		4
.L_54:
        /*0178*/ 	.byte	0x04, 0x17
        /*017a*/ 	.short	(.L_56 - .L_55)
.L_55:
        /*017c*/ 	.word	0x00000000
        /*0180*/ 	.short	0x0002
        /*0182*/ 	.short	0x0010
        /*0184*/ 	.byte	0x00, 0xf4, 0x21, 0x00


	//----- nvinfo : EIATTR_KPARAM_INFO
	.align		4
.L_56:
        /*0188*/ 	.byte	0x04, 0x17
        /*018a*/ 	.short	(.L_58 - .L_57)
.L_57:
        /*018c*/ 	.word	0x00000000
        /*0190*/ 	.short	0x0001
        /*0192*/ 	.short	0x0008
        /*0194*/ 	.byte	0x00, 0xf4, 0x21, 0x00


	//----- nvinfo : EIATTR_KPARAM_INFO
	.align		4
.L_58:
        /*0198*/ 	.byte	0x04, 0x17
        /*019a*/ 	.short	(.L_60 - .L_59)
.L_59:
        /*019c*/ 	.word	0x00000000
        /*01a0*/ 	.short	0x0000
        /*01a2*/ 	.short	0x0000
        /*01a4*/ 	.byte	0x00, 0xf4, 0x21, 0x00


	//----- nvinfo : EIATTR_SPARSE_MMA_MASK
	.align		4
.L_60:
        /*01a8*/ 	.byte	0x03, 0x50
        /*01aa*/ 	.short	0x0000


	//----- nvinfo : EIATTR_MAXREG_COUNT
	.align		4
        /*01ac*/ 	.byte	0x03, 0x1b
        /*01ae*/ 	.short	0x00ff


	//----- nvinfo : EIATTR_NUM_BARRIERS
	.align		4
        /*01b0*/ 	.byte	0x02, 0x4c
        /*01b2*/ 	.byte	0x01
	.zero		1


	//----- nvinfo : EIATTR_MERCURY_ISA_VERSION
	.align		4
        /*01b4*/ 	.byte	0x03, 0x5f
        /*01b6*/ 	.short	0x0101


	//----- nvinfo : EIATTR_COOP_GROUP_MASK_REGIDS
	.align		4
        /*01b8*/ 	.byte	0x04, 0x29
        /*01ba*/ 	.short	(.L_62 - .L_61)


	//   ....[0]....
.L_61:
        /*01bc*/ 	.word	0xffffffff


	//   ....[1]....
        /*01c0*/ 	.word	0xffffffff


	//   ....[2]....
        /*01c4*/ 	.word	0xffffffff


	//   ....[3]....
        /*01c8*/ 	.word	0xffffffff


	//   ....[4]....
        /*01cc*/ 	.word	0xffffffff


	//   ....[5]....
        /*01d0*/ 	.word	0xffffffff


	//   ....[6]....
        /*01d4*/ 	.word	0xffffffff


	//   ....[7]....
        /*01d8*/ 	.word	0xffffffff


	//   ....[8]....
        /*01dc*/ 	.word	0xffffffff


	//   ....[9]....
        /*01e0*/ 	.word	0xffffffff


	//   ....[10]....
        /*01e4*/ 	.word	0xffffffff


	//   ....[11]....
        /*01e8*/ 	.word	0xffffffff


	//   ....[12]....
        /*01ec*/ 	.word	0xffffffff


	//   ....[13]....
        /*01f0*/ 	.word	0xffffffff


	//   ....[14]....
        /*01f4*/ 	.word	0xffffffff


	//   ....[15]....
        /*01f8*/ 	.word	0xffffffff


	//   ....[16]....
        /*01fc*/ 	.word	0xffffffff


	//   ....[17]....
        /*0200*/ 	.word	0xffffffff


	//   ....[18]....
        /*0204*/ 	.word	0xffffffff


	//   ....[19]....
        /*0208*/ 	.word	0xffffffff


	//----- nvinfo : EIATTR_COOP_GROUP_INSTR_OFFSETS
	.align		4
.L_62:
        /*020c*/ 	.byte	0x04, 0x28
        /*020e*/ 	.short	(.L_64 - .L_63)


	//   ....[0]....
.L_63:
        /*0210*/ 	.word	0x00003320


	//   ....[1]....
        /*0214*/ 	.word	0x00003330


	//   ....[2]....
        /*0218*/ 	.word	0x00003340


	//   ....[3]....
        /*021c*/ 	.word	0x00003350


	//   ....[4]....
        /*0220*/ 	.word	0x000033b0


	//   ....[5]....
        /*0224*/ 	.word	0x000033c0


	//   ....[6]....
        /*0228*/ 	.word	0x000033d0


	//   ....[7]....
        /*022c*/ 	.word	0x000033e0


	//   ....[8]....
        /*0230*/ 	.word	0x00003500


	//   ....[9]....
        /*0234*/ 	.word	0x00003520


	//   ....[10]....
        /*0238*/ 	.word	0x00003790


	//   ....[11]....
        /*023c*/ 	.word	0x000037a0


	//   ....[12]....
        /*0240*/ 	.word	0x000037c0


	//   ....[13]....
        /*0244*/ 	.word	0x000037d0


	//   ....[14]....
        /*0248*/ 	.word	0x00003800


	//   ....[15]....
        /*024c*/ 	.word	0x00003830


	//   ....[16]....
        /*0250*/ 	.word	0x00003840


	//   ....[17]....
        /*0254*/ 	.word	0x00003850


	//   ....[18]....
        /*0258*/ 	.word	0x00003910


	//   ....[19]....
        /*025c*/ 	.word	0x00003930


	//----- nvinfo : EIATTR_EXIT_INSTR_OFFSETS
	.align		4
.L_64:
        /*0260*/ 	.byte	0x04, 0x1c
        /*0262*/ 	.short	(.L_66 - .L_65)


	//   ....[0]....
.L_65:
        /*0264*/ 	.word	0x00006ef0


	//   ....[1]....
        /*0268*/ 	.word	0x00006f20


	//----- nvinfo : EIATTR_REQNTID
	.align		4
.L_66:
        /*026c*/ 	.byte	0x04, 0x10
        /*026e*/ 	.short	(.L_68 - .L_67)
.L_67:
        /*0270*/ 	.word	0x00000080
        /*0274*/ 	.word	0x00000001
        /*0278*/ 	.word	0x00000001


	//----- nvinfo : EIATTR_CBANK_PARAM_SIZE
	.align		4
.L_68:
        /*027c*/ 	.byte	0x03, 0x19
        /*027e*/ 	.short	0x0088


	//----- nvinfo : EIATTR_PARAM_CBANK
	.align		4
        /*0280*/ 	.byte	0x04, 0x0a
        /*0282*/ 	.short	(.L_70 - .L_69)
	.align		4
.L_69:
        /*0284*/ 	.word	index@(.nv.constant0.attn_fwd)
        /*0288*/ 	.short	0x0210
        /*028a*/ 	.short	0x0088


	//----- nvinfo : EIATTR_SW_WAR
	.align		4
.L_70:
        /*028c*/ 	.byte	0x04, 0x36
        /*028e*/ 	.short	(.L_72 - .L_71)
.L_71:
        /*0290*/ 	.word	0x00000008
.L_72:


//--------------------- .nv.callgraph             --------------------------
	.section	.nv.callgraph,"",@"SHT_CUDA_CALLGRAPH"
	.align	4
	.sectionentsize	8
	.align		4
        /*0000*/ 	.word	0x00000000
	.align		4
        /*0004*/ 	.word	0xffffffff
	.align		4
        /*0008*/ 	.word	0x00000000
	.align		4
        /*000c*/ 	.word	0xfffffffe
	.align		4
        /*0010*/ 	.word	0x00000000
	.align		4
        /*0014*/ 	.word	0xfffffffd
	.align		4
        /*0018*/ 	.word	0x00000000
	.align		4
        /*001c*/ 	.word	0xfffffffc


//--------------------- .nv.constant4             --------------------------
	.section	.nv.constant4,"a",@progbits
	.align	8
	.align		8
.nv.constant4:
        /*0000*/ 	.dword	_$_str


//--------------------- .text.attn_fwd            --------------------------
	.section	.text.attn_fwd,"ax",@progbits
	.align	128
        .global         attn_fwd
        .type           attn_fwd,@function
        .size           attn_fwd,(.L_x_3 - attn_fwd)
        .other          attn_fwd,@"STO_CUDA_ENTRY STV_DEFAULT"
attn_fwd:
.text.attn_fwd:
[----:B------:R-:W0:Y:S01]  /*0000*/  LDC R1, c[0x0][0x28] ;  /* 0x00000a00ff017b82 */ /* 0x000e220000000800 */
[----:B------:R-:W1:Y:S07]  /*0010*/  S2R R44, SR_TID.X ;  /* 0x00000000002c7919 */ /* 0x000e6e0000002100 */
[----:B------:R-:W2:Y:S01]  /*0020*/  S2UR UR8, SR_CTAID.Y ;  /* 0x00000000000879c3 */ /* 0x000ea20000002600 */
[----:B------:R-:W-:Y:S01]  /*0030*/  ULDC.64 UR4, c[0x0][0x240] ;  /* 0x0000900000047ab9 */ /* 0x000fe20000000a00 */
[----:B------:R-:W-:Y:S01]  /*0040*/  ULDC.64 UR10, c[0x0][0x208] ;  /* 0x00008200000a7ab9 */ /* 0x000fe20000000a00 */
[----:B------:R-:W3:Y:S05]  /*0050*/  S2R R220, SR_CTAID.X ;  /* 0x0000000000dc7919 */ /* 0x000eea0000002500 */
[----:B------:R-:W4:Y:S08]  /*0060*/  LDC R49, c[0x0][0x248] ;  /* 0x00009200ff317b82 */ /* 0x000f300000000800 */
[----:B------:R-:W5:Y:S01]  /*0070*/  LDC.64 R46, c[0x0][0x210] ;  /* 0x00008400ff2e7b82 */ /* 0x000f620000000a00 */
[----:B--2---:R-:W-:Y:S01]  /*0080*/  UIMAD UR4, UR8, UR4, URZ ;  /* 0x00000004080472a4 */ /* 0x004fe2000f8e023f */
[----:B-1----:R-:W-:-:S02]  /*0090*/  LOP3.LUT R3, R44, 0x1f, RZ, 0xc0, !PT ;  /* 0x0000001f2c037812 */ /* 0x002fc400078ec0ff */
[----:B------:R-:W-:-:S03]  /*00a0*/  SHF.R.U32.HI R4, RZ, 0x5, R44 ;  /* 0x00000005ff047819 */ /* 0x000fc6000001162c */
[----:B---3--:R-:W-:Y:S01]  /*00b0*/  IMAD R220, R220, 0x20, R3 ;  /* 0x00000020dcdc7824 */ /* 0x008fe200078e0203 */
[----:B------:R-:W-:-:S03]  /*00c0*/  SGXT.U32 R4, R4, 0x2 ;  /* 0x000000020404781a */ /* 0x000fc60000000000 */
[----:B------:R-:W-:Y:S01]  /*00d0*/  IMAD R5, R220, UR5, RZ ;  /* 0x00000005dc057c24 */ /* 0x000fe2000f8e02ff */
[----:B------:R-:W-:Y:S01]  /*00e0*/  USHF.R.S32.HI UR5, URZ, 0x1f, UR4 ;  /* 0x0000001f3f057899 */ /* 0x000fe20008011404 */
[----:B----4-:R-:W-:-:S03]  /*00f0*/  IMAD R0, R4, R49, RZ ;  /* 0x0000003104007224 */ /* 0x010fc600078e02ff */
[----:B-----5:R-:W-:Y:S01]  /*0100*/  IADD3 R45, P0, P1, R5, UR4, R46 ;  /* 0x00000004052d7c10 */ /* 0x020fe2000f91e02e */
[----:B------:R-:W-:Y:S01]  /*0110*/  IMAD R2, R49, 0x4, R0 ;  /* 0x0000000431027824 */ /* 0x000fe200078e0200 */
[----:B------:R-:W-:-:S03]  /*0120*/  SHF.R.S32.HI R6, RZ, 0x1f, R5 ;  /* 0x0000001fff067819 */ /* 0x000fc60000011405 */
[C---:B------:R-:W-:Y:S01]  /*0130*/  IMAD R5, R49.reuse, 0x4, R2 ;  /* 0x0000000431057824 */ /* 0x040fe200078e0202 */
[----:B------:R-:W-:Y:S02]  /*0140*/  IADD3.X R47, R6, UR5, R47, P0, P1 ;  /* 0x00000005062f7c10 */ /* 0x000fe400087e242f */
[-C--:B------:R-:W-:Y:S02]  /*0150*/  IADD3 R6, P0, R0, R45.reuse, RZ ;  /* 0x0000002d00067210 */ /* 0x080fe40007f1e0ff */
[----:B------:R-:W-:Y:S02]  /*0160*/  IADD3 R8, P1, R2, R45, RZ ;  /* 0x0000002d02087210 */ /* 0x000fe40007f3e0ff */
[----:B------:R-:W-:Y:S01]  /*0170*/  LEA.HI.X.SX32 R7, R0, R47, 0x1, P0 ;  /* 0x0000002f00077211 */ /* 0x000fe200000f0eff */
[----:B------:R-:W-:Y:S01]  /*0180*/  IMAD R0, R49, 0x4, R5 ;  /* 0x0000000431007824 */ /* 0x000fe200078e0205 */
[----:B------:R-:W-:Y:S02]  /*0190*/  IADD3 R10, P0, R5, R45, RZ ;  /* 0x0000002d050a7210 */ /* 0x000fe40007f1e0ff */
[-C--:B------:R-:W-:Y:S01]  /*01a0*/  LEA.HI.X.SX32 R9, R2, R47.reuse, 0x1, P1 ;  /* 0x0000002f02097211 */ /* 0x080fe200008f0eff */
[----:B------:R-:W-:Y:S01]  /*01b0*/  IMAD R2, R49, 0x4, R0 ;  /* 0x0000000431027824 */ /* 0x000fe200078e0200 */
[----:B------:R-:W-:Y:S01]  /*01c0*/  LEA.HI.X.SX32 R11, R5, R47, 0x1, P0 ;  /* 0x0000002f050b7211 */ /* 0x000fe200000f0eff */
[----:B------:R1:W2:Y:S01]  /*01d0*/  LDG.E.U8 R18, desc[UR10][R6.64] ;  /* 0x0000000a06127981 */ /* 0x0002a2000c1e1100 */
[----:B------:R-:W-:-:S03]  /*01e0*/  IADD3 R12, P0, R0, R45, RZ ;  /* 0x0000002d000c7210 */ /* 0x000fc60007f1e0ff */
[----:B------:R3:W2:Y:S01]  /*01f0*/  LDG.E.U8 R19, desc[UR10][R8.64] ;  /* 0x0000000a08137981 */ /* 0x0006a2000c1e1100 */
[----:B------:R-:W-:Y:S01]  /*0200*/  LEA.HI.X.SX32 R13, R0, R47, 0x1, P0 ;  /* 0x0000002f000d7211 */ /* 0x000fe200000f0eff */
[C---:B------:R-:W-:Y:S01]  /*0210*/  IMAD R0, R49.reuse, 0x4, R2 ;  /* 0x0000000431007824 */ /* 0x040fe200078e0202 */
[C---:B------:R-:W-:Y:S01]  /*0220*/  IADD3 R14, P0, R2.reuse, R45, RZ ;  /* 0x0000002d020e7210 */ /* 0x040fe20007f1e0ff */
[----:B------:R4:W5:Y:S03]  /*0230*/  LDG.E.U8 R20, desc[UR10][R10.64] ;  /* 0x0000000a0a147981 */ /* 0x000966000c1e1100 */
[----:B------:R-:W-:Y:S01]  /*0240*/  LEA.HI.X.SX32 R15, R2, R47, 0x1, P0 ;  /* 0x0000002f020f7211 */ /* 0x000fe200000f0eff */
[C---:B------:R-:W-:Y:S01]  /*0250*/  IMAD R2, R49.reuse, 0x4, R0 ;  /* 0x0000000431027824 */ /* 0x040fe200078e0200 */
[C---:B-1----:R-:W-:Y:S01]  /*0260*/  IADD3 R6, P0, R0.reuse, R45, RZ ;  /* 0x0000002d00067210 */ /* 0x042fe20007f1e0ff */
[----:B------:R1:W5:Y:S02]  /*0270*/  LDG.E.U8 R21, desc[UR10][R12.64] ;  /* 0x0000000a0c157981 */ /* 0x000364000c1e1100 */
[C---:B------:R-:W-:Y:S01]  /*0280*/  IMAD R5, R49.reuse, 0x4, R2 ;  /* 0x0000000431057824 */ /* 0x040fe200078e0202 */
[----:B------:R-:W-:Y:S01]  /*0290*/  LEA.HI.X.SX32 R7, R0, R47, 0x1, P0 ;  /* 0x0000002f00077211 */ /* 0x000fe200000f0eff */
[----:B------:R0:W5:Y:S01]  /*02a0*/  LDG.E.U8 R22, desc[UR10][R14.64] ;  /* 0x0000000a0e167981 */ /* 0x000162000c1e1100 */
[CC--:B------:R-:W-:Y:S01]  /*02b0*/  IADD3 R16, P1, R2.reuse, R45.reuse, RZ ;  /* 0x0000002d02107210 */ /* 0x0c0fe20007f3e0ff */
[----:B------:R-:W-:Y:S01]  /*02c0*/  IMAD R0, R49, 0x4, R5 ;  /* 0x0000000431007824 */ /* 0x000fe200078e0205 */
[----:B---3--:R-:W-:Y:S01]  /*02d0*/  IADD3 R8, P0, R5, R45, RZ ;  /* 0x0000002d05087210 */ /* 0x008fe20007f1e0ff */
[----:B------:R3:W5:Y:S01]  /*02e0*/  LDG.E.U8 R23, desc[UR10][R6.64] ;  /* 0x0000000a06177981 */ /* 0x000762000c1e1100 */
[----:B------:R-:W-:-:S02]  /*02f0*/  LEA.HI.X.SX32 R17, R2, R47, 0x1, P1 ;  /* 0x0000002f02117211 */ /* 0x000fc400008f0eff */
[----:B------:R-:W-:Y:S01]  /*0300*/  LEA.HI.X.SX32 R9, R5, R47, 0x1, P0 ;  /* 0x0000002f05097211 */ /* 0x000fe200000f0eff */
[C---:B------:R-:W-:Y:S01]  /*0310*/  IMAD R2, R49.reuse, 0x4, R0 ;  /* 0x0000000431027824 */ /* 0x040fe200078e0200 */
[C---:B----4-:R-:W-:Y:S01]  /*0320*/  IADD3 R10, P0, R0.reuse, R45, RZ ;  /* 0x0000002d000a7210 */ /* 0x050fe20007f1e0ff */
[----:B------:R-:W4:Y:S03]  /*0330*/  LDG.E.U8 R24, desc[UR10][R16.64] ;  /* 0x0000000a10187981 */ /* 0x000f26000c1e1100 */
[----:B------:R-:W-:Y:S01]  /*0340*/  LEA.HI.X.SX32 R11, R0, R47, 0x1, P0 ;  /* 0x0000002f000b7211 */ /* 0x000fe200000f0eff */
[C---:B------:R-:W-:Y:S01]  /*0350*/  IMAD R0, R49.reuse, 0x4, R2 ;  /* 0x0000000431007824 */ /* 0x040fe200078e0202 */
[-C--:B-1----:R-:W-:Y:S01]  /*0360*/  IADD3 R12, P0, R2, R45.reuse, RZ ;  /* 0x0000002d020c7210 */ /* 0x082fe20007f1e0ff */
[----:B------:R1:W4:Y:S02]  /*0370*/  LDG.E.U8 R25, desc[UR10][R8.64] ;  /* 0x0000000a08197981 */ /* 0x000324000c1e1100 */
[----:B------:R-:W-:Y:S01]  /*0380*/  IMAD R5, R49, 0x4, R0 ;  /* 0x0000000431057824 */ /* 0x000fe200078e0200 */
[----:B0-----:R-:W-:Y:S01]  /*0390*/  IADD3 R14, P1, R0, R45, RZ ;  /* 0x0000002d000e7210 */ /* 0x001fe20007f3e0ff */
[----:B------:R0:W4:Y:S01]  /*03a0*/  LDG.E.U8 R26, desc[UR10][R10.64] ;  /* 0x0000000a0a1a7981 */ /* 0x000122000c1e1100 */
[----:B------:R-:W-:-:S02]  /*03b0*/  LEA.HI.X.SX32 R13, R2, R47, 0x1, P0 ;  /* 0x0000002f020d7211 */ /* 0x000fc400000f0eff */
[----:B------:R-:W-:Y:S01]  /*03c0*/  LEA.HI.X.SX32 R15, R0, R47, 0x1, P1 ;  /* 0x0000002f000f7211 */ /* 0x000fe200008f0eff */
[----:B------:R-:W-:Y:S01]  /*03d0*/  IMAD R0, R49, 0x4, R5 ;  /* 0x0000000431007824 */ /* 0x000fe200078e0205 */
[C---:B---3--:R-:W-:Y:S01]  /*03e0*/  IADD3 R6, P0, R5.reuse, R45, RZ ;  /* 0x0000002d05067210 */ /* 0x048fe20007f1e0ff */
[----:B------:R3:W4:Y:S03]  /*03f0*/  LDG.E.U8 R27, desc[UR10][R12.64] ;  /* 0x0000000a0c1b7981 */ /* 0x000726000c1e1100 */
[----:B------:R-:W-:Y:S01]  /*0400*/  LEA.HI.X.SX32 R7, R5, R47, 0x1, P0 ;  /* 0x0000002f05077211 */ /* 0x000fe200000f0eff */
[C---:B------:R-:W-:Y:S01]  /*0410*/  IMAD R2, R49.reuse, 0x4, R0 ;  /* 0x0000000431027824 */ /* 0x040fe200078e0200 */
[C---:B-1----:R-:W-:Y:S01]  /*0420*/  IADD3 R8, P0, R0.reuse, R45, RZ ;  /* 0x0000002d00087210 */ /* 0x042fe20007f1e0ff */
[----:B------:R-:W4:Y:S03]  /*0430*/  LDG.E.U8 R28, desc[UR10][R14.64] ;  /* 0x0000000a0e1c7981 */ /* 0x000f26000c1e1100 */
[----:B------:R-:W-:Y:S01]  /*0440*/  LEA.HI.X.SX32 R9, R0, R47, 0x1, P0 ;  /* 0x0000002f00097211 */ /* 0x000fe200000f0eff */
[C---:B------:R-:W-:Y:S01]  /*0450*/  IMAD R0, R49.reuse, 0x4, R2 ;  /* 0x0000000431007824 */ /* 0x040fe200078e0202 */
[-C--:B0-----:R-:W-:Y:S01]  /*0460*/  IADD3 R10, P0, R2, R45.reuse, RZ ;  /* 0x0000002d020a7210 */ /* 0x081fe20007f1e0ff */
[----:B------:R0:W4:Y:S02]  /*0470*/  LDG.E.U8 R29, desc[UR10][R6.64] ;  /* 0x0000000a061d7981 */ /* 0x000124000c1e1100 */
[----:B------:R-:W-:Y:S01]  /*0480*/  IMAD R5, R49, 0x4, R0 ;  /* 0x0000000431057824 */ /* 0x000fe200078e0200 */
[----:B------:R-:W-:Y:S01]  /*0490*/  IADD3 R16, P1, R0, R45, RZ ;  /* 0x0000002d00107210 */ /* 0x000fe20007f3e0ff */
        /* <DEDUP_REMOVED lines=8> */
[C---:B0-----:R-:W-:Y:S01]  /*0520*/  IADD3 R6, P0, R0.reuse, R45, RZ ;  /* 0x0000002d00067210 */ /* 0x041fe20007f1e0ff */
[----:B------:R-:W4:Y:S03]  /*0530*/  LDG.E.U8 R32, desc[UR10][R16.64] ;  /* 0x0000000a10207981 */ /* 0x000f26000c1e1100 */
[----:B------:R-:W-:Y:S01]  /*0540*/  LEA.HI.X.SX32 R7, R0, R47, 0x1, P0 ;  /* 0x0000002f00077211 */ /* 0x000fe200000f0eff */
[C---:B------:R-:W-:Y:S01]  /*0550*/  IMAD R0, R49.reuse, 0x4, R2 ;  /* 0x0000000431007824 */ /* 0x040fe200078e0202 */
[-C--:B-1----:R-:W-:Y:S01]  /*0560*/  IADD3 R8, P0, R2, R45.reuse, RZ ;  /* 0x0000002d02087210 */ /* 0x082fe20007f1e0ff */
        /* <DEDUP_REMOVED lines=39> */
[----:B---3--:R-:W-:Y:S01]  /*07e0*/  IADD3 R6, P0, R5, R45, RZ ;  /* 0x0000002d05067210 */ /* 0x008fe20007f1e0ff */
[----:B------:R3:W4:Y:S02]  /*07f0*/  LDG.E.U8 R43, desc[UR10][R12.64] ;  /* 0x0000000a0c2b7981 */ /* 0x000724000c1e1100 */
[----:B------:R-:W-:Y:S01]  /*0800*/  IMAD R2, R49, 0x4, R0 ;  /* 0x0000000431027824 */ /* 0x000fe200078e0200 */
[----:B------:R-:W-:Y:S01]  /*0810*/  LEA.HI.X.SX32 R7, R5, R47, 0x1, P0 ;  /* 0x0000002f05077211 */ /* 0x000fe200000f0eff */
[----:B------:R-:W4:Y:S01]  /*0820*/  LDG.E.U8 R14, desc[UR10][R14.64] ;  /* 0x0000000a0e0e7981 */ /* 0x000f22000c1e1100 */
[----:B0-----:R-:W-:Y:S01]  /*0830*/  IADD3 R8, P0, R0, R45, RZ ;  /* 0x0000002d00087210 */ /* 0x001fe20007f1e0ff */
[----:B------:R-:W-:-:S03]  /*0840*/  IMAD R5, R49, 0x4, R2 ;  /* 0x0000000431057824 */ /* 0x000fc600078e0202 */
[----:B------:R-:W-:Y:S01]  /*0850*/  LEA.HI.X.SX32 R9, R0, R47, 0x1, P0 ;  /* 0x0000002f00097211 */ /* 0x000fe200000f0eff */
[----:B------:R-:W-:Y:S01]  /*0860*/  IMAD R0, R49, 0x4, R5 ;  /* 0x0000000431007824 */ /* 0x000fe200078e0205 */
[CC--:B-1----:R-:W-:Y:S01]  /*0870*/  IADD3 R10, P0, R2.reuse, R45.reuse, RZ ;  /* 0x0000002d020a7210 */ /* 0x0c2fe20007f1e0ff */
[----:B------:R0:W4:Y:S01]  /*0880*/  LDG.E.U8 R7, desc[UR10][R6.64] ;  /* 0x0000000a06077981 */ /* 0x000122000c1e1100 */
[C---:B------:R-:W-:Y:S02]  /*0890*/  IADD3 R16, P1, R5.reuse, R45, RZ ;  /* 0x0000002d05107210 */ /* 0x040fe40007f3e0ff */
[----:B------:R-:W-:Y:S01]  /*08a0*/  LEA.HI.X.SX32 R11, R2, R47, 0x1, P0 ;  /* 0x0000002f020b7211 */ /* 0x000fe200000f0eff */
[----:B------:R1:W4:Y:S01]  /*08b0*/  LDG.E.U8 R8, desc[UR10][R8.64] ;  /* 0x0000000a08087981 */ /* 0x000322000c1e1100 */
[----:B---3--:R-:W-:Y:S02]  /*08c0*/  IADD3 R12, P0, R0, R45, RZ ;  /* 0x0000002d000c7210 */ /* 0x008fe40007f1e0ff */
[----:B------:R-:W-:-:S02]  /*08d0*/  LEA.HI.X.SX32 R17, R5, R47, 0x1, P1 ;  /* 0x0000002f05117211 */ /* 0x000fc400008f0eff */
[----:B------:R-:W-:Y:S01]  /*08e0*/  LEA.HI.X.SX32 R13, R0, R47, 0x1, P0 ;  /* 0x0000002f000d7211 */ /* 0x000fe200000f0eff */
[----:B------:R3:W4:Y:S04]  /*08f0*/  LDG.E.U8 R11, desc[UR10][R10.64] ;  /* 0x0000000a0a0b7981 */ /* 0x000728000c1e1100 */
[----:B------:R-:W4:Y:S04]  /*0900*/  LDG.E.U8 R16, desc[UR10][R16.64] ;  /* 0x0000000a10107981 */ /* 0x000f28000c1e1100 */
[----:B------:R4:W4:Y:S01]  /*0910*/  LDG.E.U8 R13, desc[UR10][R12.64] ;  /* 0x0000000a0c0d7981 */ /* 0x000922000c1e1100 */
[----:B------:R-:W0:Y:S01]  /*0920*/  S2R R0, SR_TID.X ;  /* 0x0000000000007919 */ /* 0x000e220000002100 */
[----:B------:R-:W-:Y:S01]  /*0930*/  SHF.R.S32.HI R5, RZ, 0x6, R44 ;  /* 0x00000006ff057819 */ /* 0x000fe2000001142c */
[----:B------:R-:W-:-:S03]  /*0940*/  IMAD.SHL.U32 R2, R44, 0x2, RZ ;  /* 0x000000022c027824 */ /* 0x000fc600078e00ff */
[----:B------:R-:W-:-:S04]  /*0950*/  SGXT R5, R5, 0x1 ;  /* 0x000000010505781a */ /* 0x000fc80000000200 */
[----:B------:R-:W-:-:S04]  /*0960*/  LOP3.LUT R5, R5, 0x90, RZ, 0xc0, !PT ;  /* 0x0000009005057812 */ /* 0x000fc800078ec0ff */
[----:B------:R-:W-:Y:S01]  /*0970*/  LOP3.LUT R5, R5, 0x7e, R2, 0x78, !PT ;  /* 0x0000007e05057812 */ /* 0x000fe200078e7802 */
[----:B------:R-:W3:Y:S01]  /*0980*/  S2UR UR7, SR_CgaCtaId ;  /* 0x00000000000779c3 */ /* 0x000ee20000008800 */
[C---:B0-----:R-:W-:Y:S02]  /*0990*/  LOP3.LUT R6, R0.reuse, 0x60, RZ, 0xc0, !PT ;  /* 0x0000006000067812 */ /* 0x041fe400078ec0ff */
[----:B-1----:R-:W-:Y:S01]  /*09a0*/  SHF.R.S32.HI R9, RZ, 0x3, R0 ;  /* 0x00000003ff097819 */ /* 0x002fe20000011400 */
[----:B------:R-:W-:Y:S02]  /*09b0*/  IMAD.SHL.U32 R215, R0, 0x2, RZ ;  /* 0x0000000200d77824 */ /* 0x000fe400078e00ff */
[----:B------:R-:W-:Y:S01]  /*09c0*/  IMAD.SHL.U32 R6, R6, 0x8, RZ ;  /* 0x0000000806067824 */ /* 0x000fe200078e00ff */
[----:B------:R-:W-:Y:S02]  /*09d0*/  SGXT R9, R9, 0x1 ;  /* 0x000000010909781a */ /* 0x000fe40000000200 */
[----:B------:R-:W-:-:S02]  /*09e0*/  LOP3.LUT R2, R0, 0x7, RZ, 0xc0, !PT ;  /* 0x0000000700027812 */ /* 0x000fc400078ec0ff */
[----:B------:R-:W-:Y:S02]  /*09f0*/  LOP3.LUT R215, R6, 0x3c, R215, 0xf8, !PT ;  /* 0x0000003c06d77812 */ /* 0x000fe400078ef8d7 */
[----:B------:R-:W-:Y:S02]  /*0a00*/  LOP3.LUT R9, R9, 0x440, RZ, 0xc0, !PT ;  /* 0x0000044009097812 */ /* 0x000fe400078ec0ff */
[----:B------:R-:W-:-:S03]  /*0a10*/  SHF.R.S32.HI R6, RZ, 0x4, R0 ;  /* 0x00000004ff067819 */ /* 0x000fc60000011400 */
[----:B------:R-:W-:Y:S01]  /*0a20*/  IMAD R9, R2, 0x8, R9 ;  /* 0x0000000802097824 */ /* 0x000fe200078e0209 */
[----:B------:R-:W-:-:S04]  /*0a30*/  SGXT R6, R6, 0x1 ;  /* 0x000000010606781a */ /* 0x000fc80000000200 */
[----:B------:R-:W-:Y:S02]  /*0a40*/  LOP3.LUT R15, R6, 0x804, RZ, 0xc0, !PT ;  /* 0x00000804060f7812 */ /* 0x000fe400078ec0ff */
[----:B------:R-:W-:Y:S02]  /*0a50*/  LOP3.LUT R6, R9, 0x40, R0, 0x78, !PT ;  /* 0x0000004009067812 */ /* 0x000fe400078e7800 */
[----:B------:R-:W0:Y:S01]  /*0a60*/  LDC R9, c[0x0][0x280] ;  /* 0x0000a000ff097b82 */ /* 0x000e220000000800 */
[----:B------:R-:W-:Y:S01]  /*0a70*/  UMOV UR4, 0x400 ;  /* 0x0000040000047882 */ /* 0x000fe20000000000 */
[C---:B------:R-:W-:Y:S01]  /*0a80*/  IMAD.SHL.U32 R214, R0.reuse, 0x4, RZ ;  /* 0x0000000400d67824 */ /* 0x040fe200078e00ff */
[----:B---3--:R-:W-:Y:S01]  /*0a90*/  ULEA UR7, UR7, UR4, 0x18 ;  /* 0x0000000407077291 */ /* 0x008fe2000f8ec03f */
[----:B------:R-:W-:-:S03]  /*0aa0*/  IMAD.SHL.U32 R10, R0, 0x40, RZ ;  /* 0x00000040000a7824 */ /* 0x000fc600078e00ff */
[----:B------:R-:W-:Y:S02]  /*0ab0*/  LOP3.LUT R15, R15, 0x80, R214, 0xf8, !PT ;  /* 0x000000800f0f7812 */ /* 0x000fe400078ef8d6 */
[----:B------:R-:W-:Y:S02]  /*0ac0*/  LOP3.LUT R215, R215, 0x40, R10, 0xf8, !PT ;  /* 0x00000040d7d77812 */ /* 0x000fe400078ef80a */
[----:B------:R-:W-:Y:S02]  /*0ad0*/  LOP3.LUT R213, R15, R6, RZ, 0xfc, !PT ;  /* 0x000000060fd57212 */ /* 0x000fe400078efcff */
[----:B------:R-:W-:Y:S02]  /*0ae0*/  LOP3.LUT R6, R5, 0x20, RZ, 0x3c, !PT ;  /* 0x0000002005067812 */ /* 0x000fe400078e3cff */
[----:B0-----:R-:W-:Y:S02]  /*0af0*/  ISETP.GE.AND P1, PT, R9, 0x1, PT ;  /* 0x000000010900780c */ /* 0x001fe40003f26270 */
[----:B------:R-:W-:Y:S01]  /*0b00*/  LOP3.LUT R221, R44, 0x7f, RZ, 0xc0, !PT ;  /* 0x0000007f2cdd7812 */ /* 0x000fe200078ec0ff */
[----:B------:R-:W-:Y:S01]  /*0b10*/  IMAD.MOV.U32 R219, RZ, RZ, 0x3f800000 ;  /* 0x3f800000ffdb7424 */ /* 0x000fe200078e00ff */
[----:B------:R-:W-:Y:S01]  /*0b20*/  CS2R R72, SRZ ;  /* 0x0000000000487805 */ /* 0x000fe2000001ff00 */
[----:B------:R-:W-:Y:S01]  /*0b30*/  IMAD.MOV.U32 R116, RZ, RZ, -0x800000 ;  /* 0xff800000ff747424 */ /* 0x000fe200078e00ff */
[----:B------:R-:W-:Y:S01]  /*0b40*/  CS2R R74, SRZ ;  /* 0x00000000004a7805 */ /* 0x000fe2000001ff00 */
[----:B------:R-:W-:Y:S01]  /*0b50*/  IMAD.MOV.U32 R117, RZ, RZ, -0x800000 ;  /* 0xff800000ff757424 */ /* 0x000fe200078e00ff */
[----:B------:R-:W-:Y:S01]  /*0b60*/  CS2R R64, SRZ ;  /* 0x0000000000407805 */ /* 0x000fe2000001ff00 */
[----:B------:R-:W-:Y:S01]  /*0b70*/  IMAD.MOV.U32 R118, RZ, RZ, -0x800000 ;  /* 0xff800000ff767424 */ /* 0x000fe200078e00ff */
[----:B------:R-:W-:Y:S01]  /*0b80*/  CS2R R66, SRZ ;  /* 0x0000000000427805 */ /* 0x000fe2000001ff00 */
[----:B------:R-:W-:Y:S01]  /*0b90*/  IMAD.MOV.U32 R119, RZ, RZ, -0x800000 ;  /* 0xff800000ff777424 */ /* 0x000fe200078e00ff */
[----:B------:R-:W-:Y:S01]  /*0ba0*/  CS2R R84, SRZ ;  /* 0x0000000000547805 */ /* 0x000fe2000001ff00 */
[----:B------:R-:W-:Y:S01]  /*0bb0*/  IMAD.MOV.U32 R218, RZ, RZ, 0x3f800000 ;  /* 0x3f800000ffda7424 */ /* 0x000fe200078e00ff */
[----:B------:R-:W-:Y:S01]  /*0bc0*/  CS2R R86, SRZ ;  /* 0x0000000000567805 */ /* 0x000fe2000001ff00 */
[----:B------:R-:W-:Y:S01]  /*0bd0*/  IMAD.MOV.U32 R217, RZ, RZ, 0x3f800000 ;  /* 0x3f800000ffd97424 */ /* 0x000fe200078e00ff */
[----:B------:R-:W-:Y:S01]  /*0be0*/  CS2R R80, SRZ ;  /* 0x0000000000507805 */ /* 0x000fe2000001ff00 */
[----:B------:R-:W-:Y:S01]  /*0bf0*/  IMAD.MOV.U32 R216, RZ, RZ, 0x3f800000 ;  /* 0x3f800000ffd87424 */ /* 0x000fe200078e00ff */
[----:B------:R-:W-:-:S02]  /*0c00*/  CS2R R82, SRZ ;  /* 0x0000000000527805 */ /* 0x000fc4000001ff00 */
[----:B------:R-:W-:Y:S02]  /*0c10*/  CS2R R76, SRZ ;  /* 0x00000000004c7805 */ /* 0x000fe4000001ff00 */
[----:B------:R-:W-:Y:S02]  /*0c20*/  CS2R R78, SRZ ;  /* 0x00000000004e7805 */ /* 0x000fe4000001ff00 */
[----:B------:R-:W-:Y:S02]  /*0c30*/  CS2R R88, SRZ ;  /* 0x0000000000587805 */ /* 0x000fe4000001ff00 */
[----:B------:R-:W-:Y:S02]  /*0c40*/  CS2R R90, SRZ ;  /* 0x00000000005a7805 */ /* 0x000fe4000001ff00 */
[----:B------:R-:W-:Y:S02]  /*0c50*/  CS2R R92, SRZ ;  /* 0x00000000005c7805 */ /* 0x000fe4000001ff00 */
[----:B------:R-:W-:-:S02]  /*0c60*/  ISETP.GE.U32.AND P0, PT, R221, 0x20, PT ;  /* 0x00000020dd00780c */ /* 0x000fc40003f06070 */
[----:B------:R-:W-:Y:S02]  /*0c70*/  CS2R R94, SRZ ;  /* 0x00000000005e7805 */ /* 0x000fe4000001ff00 */
[----:B------:R-:W-:Y:S02]  /*0c80*/  CS2R R68, SRZ ;  /* 0x0000000000447805 */ /* 0x000fe4000001ff00 */
[----:B------:R-:W-:Y:S01]  /*0c90*/  CS2R R70, SRZ ;  /* 0x0000000000467805 */ /* 0x000fe2000001ff00 */
[----:B--2---:R-:W-:-:S05]  /*0ca0*/  IMAD R18, R19, 0x100, R18 ;  /* 0x0000010013127824 */ /* 0x004fca00078e0212 */
[----:B------:R-:W-:Y:S01]  /*0cb0*/  F2FP.F16.E4M3.UNPACK_B R18, R18 ;  /* 0x00000012ff12723e */ /* 0x000fe200020006ff */
[----:B-----5:R-:W-:Y:S02]  /*0cc0*/  IMAD R20, R21, 0x100, R20 ;  /* 0x0000010015147824 */ /* 0x020fe400078e0214 */
[----:B------:R-:W-:-:S03]  /*0cd0*/  IMAD R22, R23, 0x100, R22 ;  /* 0x0000010017167824 */ /* 0x000fc600078e0216 */
[----:B------:R-:W-:Y:S02]  /*0ce0*/  F2FP.F16.E4M3.UNPACK_B R20, R20 ;  /* 0x00000014ff14723e */ /* 0x000fe400020006ff */
[----:B------:R-:W-:Y:S01]  /*0cf0*/  F2FP.F16.E4M3.UNPACK_B R22, R22 ;  /* 0x00000016ff16723e */ /* 0x000fe200020006ff */
[----:B----4-:R-:W-:Y:S01]  /*0d00*/  IMAD R24, R25, 0x100, R24 ;  /* 0x0000010019187824 */ /* 0x010fe200078e0218 */
[----:B------:R-:W-:-:S04]  /*0d10*/  PRMT R10, R18, 0x7632, R10 ;  /* 0x00007632120a7816 */ /* 0x000fc8000000000a */
[----:B------:R-:W-:Y:S01]  /*0d20*/  F2FP.F16.E4M3.UNPACK_B R24, R24 ;  /* 0x00000018ff18723e */ /* 0x000fe200020006ff */
[----:B------:R-:W-:Y:S01]  /*0d30*/  IMAD R26, R27, 0x100, R26 ;  /* 0x000001001b1a7824 */ /* 0x000fe200078e021a */
[----:B------:R-:W-:-:S04]  /*0d40*/  PRMT R12, R22, 0x7632, R12 ;  /* 0x00007632160c7816 */ /* 0x000fc8000000000c */
[----:B------:R-:W-:Y:S01]  /*0d50*/  F2FP.F16.E4M3.UNPACK_B R26, R26 ;  /* 0x0000001aff1a723e */ /* 0x000fe200020006ff */
[----:B------:R-:W-:-:S03]  /*0d60*/  IMAD R28, R29, 0x100, R28 ;  /* 0x000001001d1c7824 */ /* 0x000fc600078e021c */
[----:B------:R-:W-:Y:S02]  /*0d70*/  PRMT R15, R26, 0x7632, R15 ;  /* 0x000076321a0f7816 */ /* 0x000fe4000000000f */
[----:B------:R-:W-:Y:S01]  /*0d80*/  F2FP.F16.E4M3.UNPACK_B R28, R28 ;  /* 0x0000001cff1c723e */ /* 0x000fe200020006ff */
[----:B------:R-:W-:-:S05]  /*0d90*/  IMAD R30, R31, 0x100, R30 ;  /* 0x000001001f1e7824 */ /* 0x000fca00078e021e */
        /* <DEDUP_REMOVED lines=9> */
[----:B------:R-:W-:Y:S02]  /*0e30*/  IMAD R40, R41, 0x100, R40 ;  /* 0x0000010029287824 */ /* 0x000fe400078e0228 */
[----:B------:R-:W-:-:S03]  /*0e40*/  IMAD R42, R43, 0x100, R42 ;  /* 0x000001002b2a7824 */ /* 0x000fc600078e022a */
[----:B------:R-:W-:Y:S02]  /*0e50*/  F2FP.F16.E4M3.UNPACK_B R40, R40 ;  /* 0x00000028ff28723e */ /* 0x000fe400020006ff */
[----:B------:R-:W-:Y:S01]  /*0e60*/  F2FP.F16.E4M3.UNPACK_B R42, R42 ;  /* 0x0000002aff2a723e */ /* 0x000fe200020006ff */
[--C-:B------:R-:W-:Y:S01]  /*0e70*/  IMAD R7, R7, 0x100, R14.reuse ;  /* 0x0000010007077824 */ /* 0x100fe200078e020e */
[----:B------:R-:W-:-:S04]  /*0e80*/  PRMT R14, R24, 0x7632, R14 ;  /* 0x00007632180e7816 */ /* 0x000fc8000000000e */
[----:B------:R-:W-:Y:S01]  /*0e90*/  F2FP.F16.E4M3.UNPACK_B R7, R7 ;  /* 0x00000007ff07723e */ /* 0x000fe200020006ff */
[----:B------:R-:W-:Y:S02]  /*0ea0*/  IMAD R8, R11, 0x100, R8 ;  /* 0x000001000b087824 */ /* 0x000fe400078e0208 */
[----:B------:R-:W-:-:S03]  /*0eb0*/  IMAD R13, R13, 0x100, R16 ;  /* 0x000001000d0d7824 */ /* 0x000fc600078e0210 */
[----:B------:R-:W-:Y:S02]  /*0ec0*/  F2FP.F16.E4M3.UNPACK_B R8, R8 ;  /* 0x00000008ff08723e */ /* 0x000fe400020006ff */
[----:B------:R-:W-:Y:S01]  /*0ed0*/  F2FP.F16.E4M3.UNPACK_B R13, R13 ;  /* 0x0000000dff0d723e */ /* 0x000fe200020006ff */
[----:B------:R0:W-:Y:S01]  /*0ee0*/  STS.U16 [R5+UR7+0x1a00], R7 ;  /* 0x001a000705007988 */ /* 0x0001e20008000407 */
[----:B------:R-:W-:Y:S02]  /*0ef0*/  PRMT R11, R20, 0x7632, R11 ;  /* 0x00007632140b7816 */ /* 0x000fe4000000000b */
[----:B------:R-:W-:Y:S01]  /*0f00*/  PRMT R16, R28, 0x7632, R16 ;  /* 0x000076321c107816 */ /* 0x000fe20000000010 */
[----:B------:R1:W-:Y:S04]  /*0f10*/  STS.U16 [R5+UR7+0x1c00], R8 ;  /* 0x001c000805007988 */ /* 0x0003e80008000407 */
[----:B------:R2:W-:Y:S01]  /*0f20*/  STS.U16 [R5+UR7+0x1e00], R13 ;  /* 0x001e000d05007988 */ /* 0x0005e20008000407 */
[----:B0-----:R-:W-:-:S03]  /*0f30*/  PRMT R7, R32, 0x7632, R7 ;  /* 0x0000763220077816 */ /* 0x001fc60000000007 */
[----:B------:R-:W-:Y:S01]  /*0f40*/  STS.U16 [R5+UR7], R18 ;  /* 0x0000001205007988 */ /* 0x000fe20008000407 */
[----:B-1----:R-:W-:-:S03]  /*0f50*/  PRMT R8, R34, 0x7632, R8 ;  /* 0x0000763222087816 */ /* 0x002fc60000000008 */
[----:B------:R-:W-:Y:S01]  /*0f60*/  STS.U16 [R5+UR7+0x200], R20 ;  /* 0x0002001405007988 */ /* 0x000fe20008000407 */
[----:B--2---:R-:W-:-:S03]  /*0f70*/  PRMT R13, R42, 0x7632, R13 ;  /* 0x000076322a0d7816 */ /* 0x004fc6000000000d */
[----:B------:R-:W-:Y:S04]  /*0f80*/  STS.U16 [R5+UR7+0x400], R22 ;  /* 0x0004001605007988 */ /* 0x000fe80008000407 */
        /* <DEDUP_REMOVED lines=9> */
[----:B------:R0:W-:Y:S04]  /*1020*/  STS.U16 [R5+UR7+0x1800], R42 ;  /* 0x0018002a05007988 */ /* 0x0001e80008000407 */
[----:B------:R1:W-:Y:S04]  /*1030*/  STS.U16 [R6+UR7+0x100], R10 ;  /* 0x0001000a06007988 */ /* 0x0003e80008000407 */
[----:B------:R2:W-:Y:S01]  /*1040*/  STS.U16 [R6+UR7+0x300], R11 ;  /* 0x0003000b06007988 */ /* 0x0005e20008000407 */
[----:B0-----:R-:W-:-:S03]  /*1050*/  PRMT R5, R30, 0x7632, R5 ;  /* 0x000076321e057816 */ /* 0x001fc60000000005 */
[----:B------:R0:W-:Y:S01]  /*1060*/  STS.U16 [R6+UR7+0x500], R12 ;  /* 0x0005000c06007988 */ /* 0x0001e20008000407 */
[----:B-1----:R-:W-:-:S03]  /*1070*/  PRMT R10, R36, 0x7632, R10 ;  /* 0x00007632240a7816 */ /* 0x002fc6000000000a */
[----:B------:R1:W-:Y:S01]  /*1080*/  STS.U16 [R6+UR7+0x700], R14 ;  /* 0x0007000e06007988 */ /* 0x0003e20008000407 */
[----:B--2---:R-:W-:-:S03]  /*1090*/  PRMT R11, R38, 0x7632, R11 ;  /* 0x00007632260b7816 */ /* 0x004fc6000000000b */
[----:B------:R2:W-:Y:S01]  /*10a0*/  STS.U16 [R6+UR7+0x900], R15 ;  /* 0x0009000f06007988 */ /* 0x0005e20008000407 */
[----:B0-----:R-:W-:-:S03]  /*10b0*/  PRMT R12, R40, 0x7632, R12 ;  /* 0x00007632280c7816 */ /* 0x001fc6000000000c */
[----:B------:R0:W-:Y:S01]  /*10c0*/  STS.U16 [R6+UR7+0xb00], R16 ;  /* 0x000b001006007988 */ /* 0x0001e20008000407 */
[----:B-1----:R-:W-:Y:S02]  /*10d0*/  PRMT R14, R7, 0x7632, R14 ;  /* 0x00007632070e7816 */ /* 0x002fe4000000000e */
[----:B--2---:R-:W-:Y:S02]  /*10e0*/  PRMT R15, R8, 0x7632, R15 ;  /* 0x00007632080f7816 */ /* 0x004fe4000000000f */
[----:B0-----:R-:W-:Y:S01]  /*10f0*/  PRMT R16, R13, 0x7632, R16 ;  /* 0x000076320d107816 */ /* 0x001fe20000000010 */
[----:B------:R0:W-:Y:S04]  /*1100*/  STS.U16 [R6+UR7+0xd00], R5 ;  /* 0x000d000506007988 */ /* 0x0001e80008000407 */
        /* <DEDUP_REMOVED lines=8> */
[----:B------:R0:W-:Y:S01]  /*1190*/  STS.U16 [R6+UR7+0x1f00], R16 ;  /* 0x001f001006007988 */ /* 0x0001e20008000407 */
[----:B------:R-:W-:Y:S05]  /*11a0*/  @!P1 BRA `(.L_x_0) ;  /* 0x0000003c00049947 */ /* 0x000fea0003800000 */
[----:B0-----:R-:W0:Y:S01]  /*11b0*/  LDC R10, c[0x0][0x268] ;  /* 0x00009a00ff0a7b82 */ /* 0x001e220000000800 */
[----:B------:R-:W-:Y:S01]  /*11c0*/  ULDC.64 UR4, c[0x0][0x260] ;  /* 0x0000980000047ab9 */ /* 0x000fe20000000a00 */
[----:B------:R-:W-:Y:S01]  /*11d0*/  ULDC.64 UR12, c[0x0][0x218] ;  /* 0x00008600000c7ab9 */ /* 0x000fe20000000a00 */
[----:B------:R-:W-:Y:S01]  /*11e0*/  UIMAD UR4, UR8, UR4, URZ ;  /* 0x00000004080472a4 */ /* 0x000fe2000f8e023f */
[----:B------:R-:W-:Y:S01]  /*11f0*/  IMAD R7, R3, UR5, RZ ;  /* 0x0000000503077c24 */ /* 0x000fe2000f8e02ff */
[----:B------:R-:W-:Y:S01]  /*1200*/  ULDC UR5, c[0x0][0x258] ;  /* 0x0000960000057ab9 */ /* 0x000fe20000000800 */
[----:B------:R-:W-:Y:S01]  /*1210*/  LOP3.LUT P1, RZ, R44, 0x3, RZ, 0xc0, !PT ;  /* 0x000000032cff7812 */ /* 0x000fe2000782c0ff */
[----:B------:R-:W-:Y:S01]  /*1220*/  IMAD R6, R221, UR5, RZ ;  /* 0x00000005dd067c24 */ /* 0x000fe2000f8e02ff */
[----:B------:R-:W1:Y:S01]  /*1230*/  LDC.64 R8, c[0x0][0x220] ;  /* 0x00008800ff087b82 */ /* 0x000e620000000a00 */
[----:B------:R-:W-:Y:S01]  /*1240*/  USHF.R.S32.HI UR5, URZ, 0x1f, UR4 ;  /* 0x0000001f3f057899 */ /* 0x000fe20008011404 */
        /* <DEDUP_REMOVED lines=14> */
[----:B0-----:R-:W-:Y:S01]  /*1330*/  IMAD R147, R4, R10, RZ ;  /* 0x0000000a04937224 */ /* 0x001fe200078e02ff */
[----:B------:R-:W-:Y:S01]  /*1340*/  CS2R R82, SRZ ;  /* 0x0000000000527805 */ /* 0x000fe2000001ff00 */
[----:B------:R-:W0:Y:S01]  /*1350*/  LDC.64 R4, c[0x0][0x250] ;  /* 0x00009400ff047b82 */ /* 0x000e220000000a00 */
[----:B------:R-:W-:Y:S01]  /*1360*/  IMAD.MOV.U32 R216, RZ, RZ, 0x3f800000 ;  /* 0x3f800000ffd87424 */ /* 0x000fe200078e00ff */
[----:B------:R-:W-:Y:S01]  /*1370*/  CS2R R76, SRZ ;  /* 0x00000000004c7805 */ /* 0x000fe2000001ff00 */
[----:B------:R-:W-:Y:S01]  /*1380*/  IMAD R149, R10, 0x4, R147 ;  /* 0x000000040a957824 */ /* 0x000fe200078e0293 */
[----:B------:R-:W-:-:S02]  /*1390*/  CS2R R78, SRZ ;  /* 0x00000000004e7805 */ /* 0x000fc4000001ff00 */
[----:B------:R-:W-:Y:S02]  /*13a0*/  CS2R R88, SRZ ;  /* 0x0000000000587805 */ /* 0x000fe4000001ff00 */
[----:B-1----:R-:W-:Y:S01]  /*13b0*/  IADD3 R212, P4, P5, R7, UR4, R8 ;  /* 0x0000000407d47c10 */ /* 0x002fe2000fd9e008 */
[C---:B------:R-:W-:Y:S01]  /*13c0*/  IMAD R151, R10.reuse, 0x4, R149 ;  /* 0x000000040a977824 */ /* 0x040fe200078e0295 */
[----:B------:R-:W-:Y:S02]  /*13d0*/  SHF.R.S32.HI R8, RZ, 0x1f, R7 ;  /* 0x0000001fff087819 */ /* 0x000fe40000011407 */
[----:B------:R-:W-:Y:S02]  /*13e0*/  CS2R R90, SRZ ;  /* 0x00000000005a7805 */ /* 0x000fe4000001ff00 */
[----:B------:R-:W-:Y:S01]  /*13f0*/  SHF.R.S32.HI R7, RZ, 0x1f, R6 ;  /* 0x0000001fff077819 */ /* 0x000fe20000011406 */
[----:B------:R-:W-:Y:S01]  /*1400*/  IMAD R153, R10, 0x4, R151 ;  /* 0x000000040a997824 */ /* 0x000fe200078e0297 */
[----:B------:R-:W-:-:S02]  /*1410*/  IADD3.X R8, R8, UR5, R9, P4, P5 ;  /* 0x0000000508087c10 */ /* 0x000fc4000a7ea409 */
[----:B------:R-:W-:Y:S02]  /*1420*/  CS2R R92, SRZ ;  /* 0x00000000005c7805 */ /* 0x000fe4000001ff00 */
[C---:B------:R-:W-:Y:S01]  /*1430*/  IADD3 R148, P4, R147.reuse, R212, RZ ;  /* 0x000000d493947210 */ /* 0x040fe20007f9e0ff */
[C---:B------:R-:W-:Y:S01]  /*1440*/  IMAD R155, R10.reuse, 0x4, R153 ;  /* 0x000000040a9b7824 */ /* 0x040fe200078e0299 */
[----:B------:R-:W-:Y:S02]  /*1450*/  CS2R R94, SRZ ;  /* 0x00000000005e7805 */ /* 0x000fe4000001ff00 */
[----:B------:R-:W-:Y:S02]  /*1460*/  CS2R R68, SRZ ;  /* 0x0000000000447805 */ /* 0x000fe4000001ff00 */
[----:B------:R-:W-:Y:S01]  /*1470*/  LEA.HI.X.SX32 R147, R147, R8, 0x1, P4 ;  /* 0x0000000893937211 */ /* 0x000fe200020f0eff */
[----:B------:R-:W-:Y:S01]  /*1480*/  IMAD R157, R10, 0x4, R155 ;  /* 0x000000040a9d7824 */ /* 0x000fe200078e029b */
[----:B------:R-:W-:-:S02]  /*1490*/  IADD3 R154, P4, R153, R212, RZ ;  /* 0x000000d4999a7210 */ /* 0x000fc40007f9e0ff */
[----:B------:R-:W-:Y:S01]  /*14a0*/  CS2R R70, SRZ ;  /* 0x0000000000467805 */ /* 0x000fe2000001ff00 */
[----:B------:R-:W-:Y:S01]  /*14b0*/  UMOV UR4, URZ ;  /* 0x0000003f00047c82 */ /* 0x000fe20008000000 */
[----:B------:R-:W-:Y:S01]  /*14c0*/  IMAD R159, R10, 0x4, R157 ;  /* 0x000000040a9f7824 */ /* 0x000fe200078e029d */
[----:B------:R-:W-:Y:S01]  /*14d0*/  LEA.HI.X.SX32 R153, R153, R8, 0x1, P4 ;  /* 0x0000000899997211 */ /* 0x000fe200020f0eff */
[----:B0-----:R-:W-:Y:S01]  /*14e0*/  IMAD R3, R4, UR8, RZ ;  /* 0x0000000804037c24 */ /* 0x001fe2000f8e02ff */
[----:B------:R-:W-:Y:S01]  /*14f0*/  UMOV UR5, URZ ;  /* 0x0000003f00057c82 */ /* 0x000fe20008000000 */
[----:B------:R-:W-:Y:S01]  /*1500*/  IMAD R161, R10, 0x4, R159 ;  /* 0x000000040aa17824 */ /* 0x000fe200078e029f */
[----:B------:R-:W-:Y:S01]  /*1510*/  IADD3 R160, P4, R159, R212, RZ ;  /* 0x000000d49fa07210 */ /* 0x000fe20007f9e0ff */
[C---:B------:R-:W-:Y:S01]  /*1520*/  IMAD.SHL.U32 R11, R5.reuse, 0x2, RZ ;  /* 0x00000002050b7824 */ /* 0x040fe200078e00ff */
[----:B------:R-:W-:Y:S01]  /*1530*/  IADD3 R4, P2, P3, R6, UR12, R3 ;  /* 0x0000000c06047c10 */ /* 0x000fe2000fb5e003 */
[C---:B------:R-:W-:Y:S01]  /*1540*/  IMAD R165, R10.reuse, 0x4, R161 ;  /* 0x000000040aa57824 */ /* 0x040fe200078e02a1 */
[----:B------:R-:W-:Y:S01]  /*1550*/  SHF.R.S32.HI R6, RZ, 0x1f, R3 ;  /* 0x0000001fff067819 */ /* 0x000fe20000011403 */
[----:B------:R-:W-:Y:S01]  /*1560*/  IMAD.SHL.U32 R15, R5, 0x4, RZ ;  /* 0x00000004050f7824 */ /* 0x000fe200078e00ff */
[----:B------:R-:W-:Y:S01]  /*1570*/  LEA.HI.X.SX32 R159, R159, R8, 0x1, P4 ;  /* 0x000000089f9f7211 */ /* 0x000fe200020f0eff */
[C---:B------:R-:W-:Y:S01]  /*1580*/  IMAD R167, R10.reuse, 0x4, R165 ;  /* 0x000000040aa77824 */ /* 0x040fe200078e02a5 */
[----:B------:R-:W-:Y:S01]  /*1590*/  IADD3.X R6, R7, UR13, R6, P2, P3 ;  /* 0x0000000d07067c10 */ /* 0x000fe200097e6406 */
[----:B------:R-:W-:Y:S01]  /*15a0*/  IMAD R17, R5, 0x5, RZ ;  /* 0x0000000505117824 */ /* 0x000fe200078e02ff */
[-C--:B------:R-:W-:Y:S01]  /*15b0*/  IADD3 R150, P2, R149, R212.reuse, RZ ;  /* 0x000000d495967210 */ /* 0x080fe20007f5e0ff */
[C---:B------:R-:W-:Y:S01]  /*15c0*/  IMAD R169, R10.reuse, 0x4, R167 ;  /* 0x000000040aa97824 */ /* 0x040fe200078e02a7 */
[----:B------:R-:W-:Y:S01]  /*15d0*/  IADD3 R152, P3, R151, R212, RZ ;  /* 0x000000d497987210 */ /* 0x000fe20007f7e0ff */
[----:B------:R-:W-:Y:S01]  /*15e0*/  IMAD R19, R5, 0x6, RZ ;  /* 0x0000000605137824 */ /* 0x000fe200078e02ff */
[----:B------:R-:W-:Y:S01]  /*15f0*/  LEA.HI.X.SX32 R149, R149, R8, 0x1, P2 ;  /* 0x0000000895957211 */ /* 0x000fe200010f0eff */
        /* <DEDUP_REMOVED lines=9> */
[-C--:B------:R-:W-:Y:S01]  /*1690*/  IADD3 R164, P2, R161, R212.reuse, RZ ;  /* 0x000000d4a1a47210 */ /* 0x080fe20007f5e0ff */
[----:B------:R-:W-:Y:S01]  /*16a0*/  IMAD.SHL.U32 R23, R5, 0x8, RZ ;  /* 0x0000000805177824 */ /* 0x000fe200078e00ff */
[----:B------:R-:W-:Y:S01]  /*16b0*/  IADD3 R168, P4, R167, R212, RZ ;  /* 0x000000d4a7a87210 */ /* 0x000fe20007f9e0ff */
[C---:B------:R-:W-:Y:S01]  /*16c0*/  IMAD R177, R10.reuse, 0x4, R175 ;  /* 0x000000040ab17824 */ /* 0x040fe200078e02af */
[----:B------:R-:W-:Y:S01]  /*16d0*/  LEA.HI.X.SX32 R157, R157, R8, 0x1, P3 ;  /* 0x000000089d9d7211 */ /* 0x000fe200018f0eff */
[----:B------:R-:W-:Y:S01]  /*16e0*/  IMAD R25, R5, 0x9, RZ ;  /* 0x0000000905197824 */ /* 0x000fe200078e02ff */
[----:B------:R-:W-:Y:S01]  /*16f0*/  IADD3 R166, P3, R165, R212, RZ ;  /* 0x000000d4a5a67210 */ /* 0x000fe20007f7e0ff */
[C---:B------:R-:W-:Y:S01]  /*1700*/  IMAD R179, R10.reuse, 0x4, R177 ;  /* 0x000000040ab37824 */ /* 0x040fe200078e02b1 */
[-C--:B------:R-:W-:Y:S01]  /*1710*/  LEA.HI.X.SX32 R161, R161, R8.reuse, 0x1, P2 ;  /* 0x00000008a1a17211 */ /* 0x080fe200010f0eff */
[----:B------:R-:W-:Y:S01]  /*1720*/  IMAD R27, R5, 0xa, RZ ;  /* 0x0000000a051b7824 */ /* 0x000fe200078e02ff */
[----:B------:R-:W-:Y:S01]  /*1730*/  LEA.HI.X.SX32 R167, R167, R8, 0x1, P4 ;  /* 0x00000008a7a77211 */ /* 0x000fe200020f0eff */
[C---:B------:R-:W-:Y:S01]  /*1740*/  IMAD R181, R10.reuse, 0x4, R179 ;  /* 0x000000040ab57824 */ /* 0x040fe200078e02b3 */
[-C--:B------:R-:W-:Y:S01]  /*1750*/  IADD3 R170, P2, R169, R212.reuse, RZ ;  /* 0x000000d4a9aa7210 */ /* 0x080fe20007f5e0ff */
[----:B------:R-:W-:Y:S01]  /*1760*/  IMAD R29, R5, 0xb, RZ ;  /* 0x0000000b051d7824 */ /* 0x000fe200078e02ff */
        /* <DEDUP_REMOVED lines=19> */
[----:B------:R-:W-:Y:S01]  /*18a0*/  IMAD.SHL.U32 R39, R5, 0x10, RZ ;  /* 0x0000001005277824 */ /* 0x000fe200078e00ff */
        /* <DEDUP_REMOVED lines=37> */
[----:B------:R-:W-:Y:S01]  /*1b00*/  IMAD R211, R10, 0x4, R209 ;  /* 0x000000040ad37824 */ /* 0x000fe200078e02d1 */
[-C--:B------:R-:W-:Y:S01]  /*1b10*/  IADD3 R200, P2, R199, R212.reuse, RZ ;  /* 0x000000d4c7c87210 */ /* 0x080fe20007f5e0ff */
[----:B------:R-:W-:Y:S01]  /*1b20*/  IMAD R135, R5, 0x1a, RZ ;  /* 0x0000001a05877824 */ /* 0x000fe200078e02ff */
[----:B------:R-:W-:Y:S01]  /*1b30*/  IADD3 R204, P4, R203, R212, RZ ;  /* 0x000000d4cbcc7210 */ /* 0x000fe20007f9e0ff */
[----:B------:R-:W-:Y:S01]  /*1b40*/  IMAD R137, R5, 0x1b, RZ ;  /* 0x0000001b05897824 */ /* 0x000fe200078e02ff */
[----:B------:R-:W-:Y:S01]  /*1b50*/  LEA.HI.X.SX32 R195, R195, R8, 0x1, P3 ;  /* 0x00000008c3c37211 */ /* 0x000fe200018f0eff */
[----:B------:R-:W-:Y:S01]  /*1b60*/  IMAD R139, R5, 0x1c, RZ ;  /* 0x0000001c058b7824 */ /* 0x000fe200078e02ff */
[----:B------:R-:W-:Y:S01]  /*1b70*/  IADD3 R202, P3, R201, R212, RZ ;  /* 0x000000d4c9ca7210 */ /* 0x000fe20007f7e0ff */
[----:B------:R-:W-:Y:S01]  /*1b80*/  IMAD R141, R5, 0x1d, RZ ;  /* 0x0000001d058d7824 */ /* 0x000fe200078e02ff */
[-C--:B------:R-:W-:Y:S01]  /*1b90*/  LEA.HI.X.SX32 R199, R199, R8.reuse, 0x1, P2 ;  /* 0x00000008c7c77211 */ /* 0x080fe200010f0eff */
[----:B------:R-:W-:Y:S01]  /*1ba0*/  IMAD R143, R5, 0x1e, RZ ;  /* 0x0000001e058f7824 */ /* 0x000fe200078e02ff */
[----:B------:R-:W-:Y:S01]  /*1bb0*/  LEA.HI.X.SX32 R203, R203, R8, 0x1, P4 ;  /* 0x00000008cbcb7211 */ /* 0x000fe200020f0eff */
[----:B------:R-:W-:Y:S01]  /*1bc0*/  IMAD R145, R5, 0x1f, RZ ;  /* 0x0000001f05917824 */ /* 0x000fe200078e02ff */
[-C--:B------:R-:W-:Y:S01]  /*1bd0*/  IADD3 R206, P2, R205, R212.reuse, RZ ;  /* 0x000000d4cdce7210 */ /* 0x080fe20007f5e0ff */
[----:B------:R-:W-:Y:S01]  /*1be0*/  UMOV UR6, URZ ;  /* 0x0000003f00067c82 */ /* 0x000fe20008000000 */
[----:B------:R-:W-:Y:S01]  /*1bf0*/  IADD3 R210, P4, R209, R212, RZ ;  /* 0x000000d4d1d27210 */ /* 0x000fe20007f9e0ff */
[----:B------:R-:W-:Y:S01]  /*1c00*/  ULDC UR12, c[0x0][0x238] ;  /* 0x00008e00000c7ab9 */ /* 0x000fe20000000800 */
[----:B------:R-:W-:Y:S01]  /*1c10*/  LEA.HI.X.SX32 R201, R201, R8, 0x1, P3 ;  /* 0x00000008c9c97211 */ /* 0x000fe200018f0eff */
[----:B------:R-:W-:Y:S01]  /*1c20*/  ULDC UR13, c[0x0][0x264] ;  /* 0x00009900000d7ab9 */ /* 0x000fe20000000800 */
[----:B------:R-:W-:Y:S01]  /*1c30*/  IADD3 R208, P3, R207, R212, RZ ;  /* 0x000000d4cfd07210 */ /* 0x000fe20007f7e0ff */
[----:B------:R-:W-:Y:S01]  /*1c40*/  ULDC UR14, c[0x0][0x254] ;  /* 0x00009500000e7ab9 */ /* 0x000fe20000000800 */
[----:B------:R-:W-:-:S02]  /*1c50*/  LEA.HI.X.SX32 R205, R205, R8, 0x1, P2 ;  /* 0x00000008cdcd7211 */ /* 0x000fc400010f0eff */
[----:B------:R-:W-:Y:S02]  /*1c60*/  LEA.HI.X.SX32 R209, R209, R8, 0x1, P4 ;  /* 0x00000008d1d17211 */ /* 0x000fe400020f0eff */
[----:B------:R-:W-:Y:S02]  /*1c70*/  IADD3 R212, P5, R211, R212, RZ ;  /* 0x000000d4d3d47210 */ /* 0x000fe40007fbe0ff */
[----:B------:R-:W-:Y:S02]  /*1c80*/  IADD3 R3, P2, R4, R5, RZ ;  /* 0x0000000504037210 */ /* 0x000fe40007f5e0ff */
[----:B------:R-:W-:Y:S02]  /*1c90*/  IADD3 R7, P4, R11, R4, RZ ;  /* 0x000000040b077210 */ /* 0x000fe40007f9e0ff */
[-C--:B------:R-:W-:Y:S02]  /*1ca0*/  LEA.HI.X.SX32 R207, R207, R8.reuse, 0x1, P3 ;  /* 0x00000008cfcf7211 */ /* 0x080fe400018f0eff */
[----:B------:R-:W-:-:S02]  /*1cb0*/  LEA.HI.X.SX32 R211, R211, R8, 0x1, P5 ;  /* 0x00000008d3d37211 */ /* 0x000fc400028f0eff */
[-C--:B------:R-:W-:Y:S02]  /*1cc0*/  LEA.HI.X.SX32 R5, R5, R6.reuse, 0x1, P2 ;  /* 0x0000000605057211 */ /* 0x080fe400010f0eff */
[----:B------:R-:W-:Y:S02]  /*1cd0*/  LEA.HI.X.SX32 R11, R11, R6, 0x1, P4 ;  /* 0x000000060b0b7211 */ /* 0x000fe400020f0eff */
[-C--:B------:R-:W-:Y:S02]  /*1ce0*/  IADD3 R9, P3, R15, R4.reuse, RZ ;  /* 0x000000040f097210 */ /* 0x080fe40007f7e0ff */
[-C--:B------:R-:W-:Y:S02]  /*1cf0*/  IADD3 R10, P2, R17, R4.reuse, RZ ;  /* 0x00000004110a7210 */ /* 0x080fe40007f5e0ff */
[-C--:B------:R-:W-:Y:S02]  /*1d00*/  IADD3 R12, P5, R19, R4.reuse, RZ ;  /* 0x00000004130c7210 */ /* 0x080fe40007fbe0ff */
[----:B------:R-:W-:-:S02]  /*1d10*/  IADD3 R14, P4, R21, R4, RZ ;  /* 0x00000004150e7210 */ /* 0x000fc40007f9e0ff */
[-C--:B------:R-:W-:Y:S02]  /*1d20*/  LEA.HI.X.SX32 R15, R15, R6.reuse, 0x1, P3 ;  /* 0x000000060f0f7211 */ /* 0x080fe400018f0eff */
[-C--:B------:R-:W-:Y:S02]  /*1d30*/  LEA.HI.X.SX32 R17, R17, R6.reuse, 0x1, P2 ;  /* 0x0000000611117211 */ /* 0x080fe400010f0eff */
[-C--:B------:R-:W-:Y:S02]  /*1d40*/  LEA.HI.X.SX32 R19, R19, R6.reuse, 0x1, P5 ;  /* 0x0000000613137211 */ /* 0x080fe400028f0eff */
[----:B------:R-:W-:Y:S02]  /*1d50*/  LEA.HI.X.SX32 R21, R21, R6, 0x1, P4 ;  /* 0x0000000615157211 */ /* 0x000fe400020f0eff */
[-C--:B------:R-:W-:Y:S02]  /*1d60*/  IADD3 R16, P3, R23, R4.reuse, RZ ;  /* 0x0000000417107210 */ /* 0x080fe40007f7e0ff */
[----:B------:R-:W-:-:S02]  /*1d70*/  IADD3 R18, P2, R25, R4, RZ ;  /* 0x0000000419127210 */ /* 0x000fc40007f5e0ff */
[-C--:B------:R-:W-:Y:S02]  /*1d80*/  IADD3 R20, P5, R27, R4.reuse, RZ ;  /* 0x000000041b147210 */ /* 0x080fe40007fbe0ff */
[----:B------:R-:W-:Y:S02]  /*1d90*/  IADD3 R22, P4, R29, R4, RZ ;  /* 0x000000041d167210 */ /* 0x000fe40007f9e0ff */
[-C--:B------:R-:W-:Y:S02]  /*1da0*/  LEA.HI.X.SX32 R23, R23, R6.reuse, 0x1, P3 ;  /* 0x0000000617177211 */ /* 0x080fe400018f0eff */
[-C--:B------:R-:W-:Y:S02]  /*1db0*/  LEA.HI.X.SX32 R25, R25, R6.reuse, 0x1, P2 ;  /* 0x0000000619197211 */ /* 0x080fe400010f0eff */
[-C--:B------:R-:W-:Y:S02]  /*1dc0*/  LEA.HI.X.SX32 R27, R27, R6.reuse, 0x1, P5 ;  /* 0x000000061b1b7211 */ /* 0x080fe400028f0eff */
[----:B------:R-:W-:-:S02]  /*1dd0*/  LEA.HI.X.SX32 R29, R29, R6, 0x1, P4 ;  /* 0x000000061d1d7211 */ /* 0x000fc400020f0eff */
[-C--:B------:R-:W-:Y:S02]  /*1de0*/  IADD3 R24, P3, R31, R4.reuse, RZ ;  /* 0x000000041f187210 */ /* 0x080fe40007f7e0ff */
[-C--:B------:R-:W-:Y:S02]  /*1df0*/  IADD3 R26, P2, R33, R4.reuse, RZ ;  /* 0x00000004211a7210 */ /* 0x080fe40007f5e0ff */
[-C--:B------:R-:W-:Y:S02]  /*1e00*/  IADD3 R28, P5, R35, R4.reuse, RZ ;  /* 0x00000004231c7210 */ /* 0x080fe40007fbe0ff */
        /* <DEDUP_REMOVED lines=33> */
[----:B------:R-:W-:Y:S02]  /*2020*/  IADD3 R146, P4, R145, R4, RZ ;  /* 0x0000000491927210 */ /* 0x000fe40007f9e0ff */
[-C--:B------:R-:W-:Y:S02]  /*2030*/  LEA.HI.X.SX32 R13, R13, R6.reuse, 0x1, P6 ;  /* 0x000000060d0d7211 */ /* 0x080fe400030f0eff */
[-C--:B------:R-:W-:Y:S02]  /*2040*/  LEA.HI.X.SX32 R139, R139, R6.reuse, 0x1, P3 ;  /* 0x000000068b8b7211 */ /* 0x080fe400018f0eff */
[-C--:B------:R-:W-:Y:S02]  /*2050*/  LEA.HI.X.SX32 R141, R141, R6.reuse, 0x1, P2 ;  /* 0x000000068d8d7211 */ /* 0x080fe400010f0eff */
[-C--:B------:R-:W-:Y:S02]  /*2060*/  LEA.HI.X.SX32 R143, R143, R6.reuse, 0x1, P5 ;  /* 0x000000068f8f7211 */ /* 0x080fe400028f0eff */
[----:B------:R-:W-:-:S07]  /*2070*/  LEA.HI.X.SX32 R145, R145, R6, 0x1, P4 ;  /* 0x0000000691917211 */ /* 0x000fce00020f0eff */
.L_x_1:
[----:B------:R-:W-:Y:S02]  /*2080*/  USHF.R.S32.HI UR9, URZ, 0x1f, UR4 ;  /* 0x0000001f3f097899 */ /* 0x000fe40008011404 */
[----:B------:R-:W-:Y:S02]  /*2090*/  IADD3 R50, P3, R3, UR4, RZ ;  /* 0x0000000403327c10 */ /* 0x000fe4000ff7e0ff */
[----:B------:R-:W-:Y:S02]  /*20a0*/  IADD3 R52, P2, R4, UR4, RZ ;  /* 0x0000000404347c10 */ /* 0x000fe4000ff5e0ff */
[----:B------:R-:W-:Y:S02]  /*20b0*/  IADD3.X R51, R5, UR9, RZ, P3, !PT ;  /* 0x0000000905337c10 */ /* 0x000fe40009ffe4ff */
[----:B------:R-:W-:Y:S02]  /*20c0*/  IADD3 R46, P3, R8, UR4, RZ ;  /* 0x00000004082e7c10 */ /* 0x000fe4000ff7e0ff */
[----:B------:R-:W-:Y:S01]  /*20d0*/  IADD3.X R53, R6, UR9, RZ, P2, !PT ;  /* 0x0000000906357c10 */ /* 0x000fe200097fe4ff */
[----:B------:R-:W2:Y:S01]  /*20e0*/  LDG.E.U8 R59, desc[UR10][R50.64] ;  /* 0x0000000a323b7981 */ /* 0x000ea2000c1e1100 */
[----:B------:R-:W-:-:S02]  /*20f0*/  IADD3 R48, P2, R7, UR4, RZ ;  /* 0x0000000407307c10 */ /* 0x000fc4000ff5e0ff */
[----:B------:R-:W-:Y:S01]  /*2100*/  IADD3.X R47, R13, UR9, RZ, P3, !PT ;  /* 0x000000090d2f7c10 */ /* 0x000fe20009ffe4ff */
[----:B------:R0:W3:Y:S01]  /*2110*/  LDG.E.U8 R58, desc[UR10][R52.64] ;  /* 0x0000000a343a7981 */ /* 0x0000e2000c1e1100 */
[----:B------:R-:W-:Y:S02]  /*2120*/  IADD3 R56, P3, R10, UR4, RZ ;  /* 0x000000040a387c10 */ /* 0x000fe4000ff7e0ff */
[----:B------:R-:W-:Y:S01]  /*2130*/  IADD3.X R49, R11, UR9, RZ, P2, !PT ;  /* 0x000000090b317c10 */ /* 0x000fe200097fe4ff */
[----:B------:R-:W4:Y:S01]  /*2140*/  LDG.E.U8 R61, desc[UR10][R46.64] ;  /* 0x0000000a2e3d7981 */ /* 0x000f22000c1e1100 */
[----:B------:R-:W-:Y:S02]  /*2150*/  IADD3 R44, P2, R9, UR4, RZ ;  /* 0x00000004092c7c10 */ /* 0x000fe4000ff5e0ff */
[----:B------:R-:W-:Y:S01]  /*2160*/  IADD3.X R57, R17, UR9, RZ, P3, !PT ;  /* 0x0000000911397c10 */ /* 0x000fe20009ffe4ff */
[----:B------:R1:W5:Y:S01]  /*2170*/  LDG.E.U8 R60, desc[UR10][R48.64] ;  /* 0x0000000a303c7981 */ /* 0x000362000c1e1100 */
[----:B0-----:R-:W-:-:S02]  /*2180*/  IADD3 R52, P3, R14, UR4, RZ ;  /* 0x000000040e347c10 */ /* 0x001fc4000ff7e0ff */
[----:B------:R-:W-:Y:S01]  /*2190*/  IADD3.X R45, R15, UR9, RZ, P2, !PT ;  /* 0x000000090f2d7c10 */ /* 0x000fe200097fe4ff */
[----:B------:R-:W4:Y:S01]  /*21a0*/  LDG.E.U8 R63, desc[UR10][R56.64] ;  /* 0x0000000a383f7981 */ /* 0x000f22000c1e1100 */
[----:B------:R-:W-:Y:S02]  /*21b0*/  IADD3 R54, P2, R12, UR4, RZ ;  /* 0x000000040c367c10 */ /* 0x000fe4000ff5e0ff */
[----:B------:R-:W-:Y:S01]  /*21c0*/  IADD3.X R53, R21, UR9, RZ, P3, !PT ;  /* 0x0000000915357c10 */ /* 0x000fe20009ffe4ff */
[----:B------:R0:W4:Y:S01]  /*21d0*/  LDG.E.U8 R62, desc[UR10][R44.64] ;  /* 0x0000000a2c3e7981 */ /* 0x000122000c1e1100 */
[----:B-1----:R-:W-:Y:S02]  /*21e0*/  IADD3 R48, P3, R18, UR4, RZ ;  /* 0x0000000412307c10 */ /* 0x002fe4000ff7e0ff */
[----:B------:R-:W-:Y:S01]  /*21f0*/  IADD3.X R55, R19, UR9, RZ, P2, !PT ;  /* 0x0000000913377c10 */ /* 0x000fe200097fe4ff */
[----:B------:R-:W4:Y:S01]  /*2200*/  LDG.E.U8 R97, desc[UR10][R52.64] ;  /* 0x0000000a34617981 */ /* 0x000f22000c1e1100 */
[----:B------:R-:W-:-:S02]  /*2210*/  IADD3 R50, P2, R16, UR4, RZ ;  /* 0x0000000410327c10 */ /* 0x000fc4000ff5e0ff */
[----:B------:R-:W-:Y:S01]  /*2220*/  IADD3.X R49, R25, UR9, RZ, P3, !PT ;  /* 0x0000000919317c10 */ /* 0x000fe20009ffe4ff */
[----:B------:R1:W4:Y:S01]  /*2230*/  LDG.E.U8 R96, desc[UR10][R54.64] ;  /* 0x0000000a36607981 */ /* 0x000322000c1e1100 */
[----:B0-----:R-:W-:Y:S02]  /*2240*/  IADD3 R44, P3, R22, UR4, RZ ;  /* 0x00000004162c7c10 */ /* 0x001fe4000ff7e0ff */
[----:B------:R-:W-:Y:S01]  /*2250*/  IADD3.X R51, R23, UR9, RZ, P2, !PT ;  /* 0x0000000917337c10 */ /* 0x000fe200097fe4ff */
[----:B------:R-:W5:Y:S01]  /*2260*/  LDG.E.U8 R99, desc[UR10][R48.64] ;  /* 0x0000000a30637981 */ /* 0x000f62000c1e1100 */
[----:B------:R-:W-:Y:S02]  /*2270*/  IADD3 R46, P2, R20, UR4, RZ ;  /* 0x00000004142e7c10 */ /* 0x000fe4000ff5e0ff */
[----:B------:R-:W-:Y:S01]  /*2280*/  IADD3.X R45, R29, UR9, RZ, P3, !PT ;  /* 0x000000091d2d7c10 */ /* 0x000fe20009ffe4ff */
[----:B------:R0:W2:Y:S01]  /*2290*/  LDG.E.U8 R98, desc[UR10][R50.64] ;  /* 0x0000000a32627981 */ /* 0x0000a2000c1e1100 */
[----:B-1----:R-:W-:-:S02]  /*22a0*/  IADD3 R54, P3, R26, UR4, RZ ;  /* 0x000000041a367c10 */ /* 0x002fc4000ff7e0ff */
[----:B------:R-:W-:Y:S01]  /*22b0*/  IADD3.X R47, R27, UR9, RZ, P2, !PT ;  /* 0x000000091b2f7c10 */ /* 0x000fe200097fe4ff */
[----:B------:R1:W4:Y:S01]  /*22c0*/  LDG.E.U8 R101, desc[UR10][R44.64] ;  /* 0x0000000a2c657981 */ /* 0x000322000c1e1100 */
[----:B------:R-:W-:Y:S02]  /*22d0*/  IADD3 R56, P2, R24, UR4, RZ ;  /* 0x0000000418387c10 */ /* 0x000fe4000ff5e0ff */
[----:B------:R-:W-:Y:S01]  /*22e0*/  IADD3.X R55, R33, UR9, RZ, P3, !PT ;  /* 0x0000000921377c10 */ /* 0x000fe20009ffe4ff */
[----:B------:R1:W4:Y:S01]  /*22f0*/  LDG.E.U8 R100, desc[UR10][R46.64] ;  /* 0x0000000a2e647981 */ /* 0x000322000c1e1100 */
[----:B0-----:R-:W-:Y:S02]  /*2300*/  IADD3 R50, P3, R136, UR4, RZ ;  /* 0x0000000488327c10 */ /* 0x001fe4000ff7e0ff */
[----:B------:R-:W-:Y:S01]  /*2310*/  IADD3.X R57, R31, UR9, RZ, P2, !PT ;  /* 0x000000091f397c10 */ /* 0x000fe200097fe4ff */
[----:B------:R0:W4:Y:S01]  /*2320*/  LDG.E.U8 R103, desc[UR10][R54.64] ;  /* 0x0000000a36677981 */ /* 0x000122000c1e1100 */
[----:B------:R-:W-:-:S02]  /*2330*/  IADD3 R52, P2, R134, UR4, RZ ;  /* 0x0000000486347c10 */ /* 0x000fc4000ff5e0ff */
[----:B------:R-:W-:Y:S01]  /*2340*/  IADD3.X R51, R135, UR9, RZ, P3, !PT ;  /* 0x0000000987337c10 */ /* 0x000fe20009ffe4ff */
[----:B------:R-:W4:Y:S01]  /*2350*/  LDG.E.U8 R102, desc[UR10][R56.64] ;  /* 0x0000000a38667981 */ /* 0x000f22000c1e1100 */
[----:B-1----:R-:W-:Y:S02]  /*2360*/  IADD3 R44, P3, R142, UR4, RZ ;  /* 0x000000048e2c7c10 */ /* 0x002fe4000ff7e0ff */
[----:B------:R-:W-:Y:S01]  /*2370*/  IADD3.X R53, R133, UR9, RZ, P2, !PT ;  /* 0x0000000985357c10 */ /* 0x000fe200097fe4ff */
[----:B------:R1:W4:Y:S01]  /*2380*/  LDG.E.U8 R105, desc[UR10][R50.64] ;  /* 0x0000000a32697981 */ /* 0x000322000c1e1100 */
[----:B------:R-:W-:Y:S02]  /*2390*/  IADD3 R48, P2, R138, UR4, RZ ;  /* 0x000000048a307c10 */ /* 0x000fe4000ff5e0ff */
[----:B------:R-:W-:Y:S01]  /*23a0*/  IADD3 R46, P4, R140, UR4, RZ ;  /* 0x000000048c2e7c10 */ /* 0x000fe2000ff9e0ff */
[----:B------:R1:W4:Y:S01]  /*23b0*/  LDG.E.U8 R104, desc[UR10][R52.64] ;  /* 0x0000000a34687981 */ /* 0x000322000c1e1100 */
[----:B------:R-:W-:-:S02]  /*23c0*/  IADD3.X R45, R141, UR9, RZ, P3, !PT ;  /* 0x000000098d2d7c10 */ /* 0x000fc40009ffe4ff */
[----:B------:R-:W-:Y:S02]  /*23d0*/  IADD3 RZ, P3, R32, UR4, RZ ;  /* 0x0000000420ff7c10 */ /* 0x000fe4000ff7e0ff */
[----:B------:R-:W-:Y:S01]  /*23e0*/  IADD3.X R49, R137, UR9, RZ, P2, !PT ;  /* 0x0000000989317c10 */ /* 0x000fe200097fe4ff */
[----:B------:R-:W4:Y:S01]  /*23f0*/  LDG.E.U8 R108, desc[UR10][R44.64] ;  /* 0x0000000a2c6c7981 */ /* 0x000f22000c1e1100 */
[----:B------:R-:W-:Y:S02]  /*2400*/  IADD3.X R47, R139, UR9, RZ, P4, !PT ;  /* 0x000000098b2f7c10 */ /* 0x000fe4000a7fe4ff */
[----:B0-----:R-:W-:Y:S01]  /*2410*/  IADD3 R54, P4, R144, UR4, RZ ;  /* 0x0000000490367c10 */ /* 0x001fe2000ff9e0ff */
[----:B------:R-:W4:Y:S01]  /*2420*/  LDG.E.U8 R106, desc[UR10][R48.64] ;  /* 0x0000000a306a7981 */ /* 0x000f22000c1e1100 */
[----:B------:R-:W-:Y:S02]  /*2430*/  IADD3 RZ, P2, R28, UR4, RZ ;  /* 0x000000041cff7c10 */ /* 0x000fe4000ff5e0ff */
[----:B-1----:R-:W-:Y:S01]  /*2440*/  IADD3.X R51, R39, UR9, RZ, P3, !PT ;  /* 0x0000000927337c10 */ /* 0x002fe20009ffe4ff */
[----:B------:R0:W4:Y:S01]  /*2450*/  LDG.E.U8 R107, desc[UR10][R46.64] ;  /* 0x0000000a2e6b7981 */ /* 0x000122000c1e1100 */
[----:B------:R-:W-:-:S02]  /*2460*/  IADD3 RZ, P3, R36, UR4, RZ ;  /* 0x0000000424ff7c10 */ /* 0x000fc4000ff7e0ff */
[----:B------:R-:W-:Y:S02]  /*2470*/  IADD3.X R55, R143, UR9, RZ, P4, !PT ;  /* 0x000000098f377c10 */ /* 0x000fe4000a7fe4ff */
[----:B------:R-:W-:Y:S02]  /*2480*/  IADD3.X R53, R35, UR9, RZ, P2, !PT ;  /* 0x0000000923357c10 */ /* 0x000fe400097fe4ff */
[----:B------:R-:W-:Y:S01]  /*2490*/  IADD3 RZ, P2, R34, UR4, RZ ;  /* 0x0000000422ff7c10 */ /* 0x000fe2000ff5e0ff */
[----:B------:R-:W-:Y:S01]  /*24a0*/  VIADD R52, R28, UR4 ;  /* 0x000000041c347c36 */ /* 0x000fe20008000000 */
[----:B------:R-:W-:Y:S01]  /*24b0*/  IADD3 RZ, P4, R132, UR4, RZ ;  /* 0x0000000484ff7c10 */ /* 0x000fe2000ff9e0ff */
[----:B------:R1:W4:Y:S01]  /*24c0*/  LDG.E.U8 R109, desc[UR10][R54.64] ;  /* 0x0000000a366d7981 */ /* 0x000322000c1e1100 */
[----:B0-----:R-:W-:Y:S02]  /*24d0*/  IADD3.X R47, R43, UR9, RZ, P3, !PT ;  /* 0x000000092b2f7c10 */ /* 0x001fe40009ffe4ff */
[----:B------:R-:W-:Y:S01]  /*24e0*/  IADD3 RZ, P3, R40, UR4, RZ ;  /* 0x0000000428ff7c10 */ /* 0x000fe2000ff7e0ff */
[----:B------:R-:W-:Y:S01]  /*24f0*/  VIADD R48, R34, UR4 ;  /* 0x0000000422307c36 */ /* 0x000fe20008000000 */
[----:B------:R-:W-:Y:S01]  /*2500*/  IADD3.X R49, R41, UR9, RZ, P2, !PT ;  /* 0x0000000929317c10 */ /* 0x000fe200097fe4ff */
[----:B------:R-:W-:Y:S01]  /*2510*/  VIADD R44, R132, UR4 ;  /* 0x00000004842c7c36 */ /* 0x000fe20008000000 */
[----:B------:R-:W-:Y:S01]  /*2520*/  IADD3.X R45, R131, UR9, RZ, P4, !PT ;  /* 0x00000009832d7c10 */ /* 0x000fe2000a7fe4ff */
[----:B------:R-:W-:Y:S01]  /*2530*/  VIADD R50, R32, UR4 ;  /* 0x0000000420327c36 */ /* 0x000fe20008000000 */
[----:B------:R-:W-:Y:S01]  /*2540*/  IADD3 RZ, P2, R38, UR4, RZ ;  /* 0x0000000426ff7c10 */ /* 0x000fe2000ff5e0ff */
[----:B------:R-:W-:Y:S01]  /*2550*/  VIADD R46, R36, UR4 ;  /* 0x00000004242e7c36 */ /* 0x000fe20008000000 */
[----:B-1----:R-:W-:Y:S01]  /*2560*/  IADD3.X R55, R125, UR9, RZ, P3, !PT ;  /* 0x000000097d377c10 */ /* 0x002fe20009ffe4ff */
[----:B------:R-:W-:Y:S01]  /*2570*/  VIADD R56, R38, UR4 ;  /* 0x0000000426387c36 */ /* 0x000fe20008000000 */
[----:B------:R-:W-:Y:S01]  /*2580*/  IADD3 RZ, P4, R42, UR4, RZ ;  /* 0x000000042aff7c10 */ /* 0x000fe2000ff9e0ff */
[----:B------:R0:W4:Y:S01]  /*2590*/  LDG.E.U8 R110, desc[UR10][R52.64] ;  /* 0x0000000a346e7981 */ /* 0x000122000c1e1100 */
[----:B------:R-:W-:-:S02]  /*25a0*/  IADD3 RZ, P3, R128, UR4, RZ ;  /* 0x0000000480ff7c10 */ /* 0x000fc4000ff7e0ff */
[----:B------:R-:W-:Y:S01]  /*25b0*/  IADD3.X R57, R124, UR9, RZ, P2, !PT ;  /* 0x000000097c397c10 */ /* 0x000fe200097fe4ff */
[----:B------:R1:W4:Y:S01]  /*25c0*/  LDG.E.U8 R111, desc[UR10][R48.64] ;  /* 0x0000000a306f7981 */ /* 0x000322000c1e1100 */
[----:B------:R-:W-:Y:S01]  /*25d0*/  VIADD R54, R40, UR4 ;  /* 0x0000000428367c36 */ /* 0x000fe20008000000 */
[----:B------:R-:W-:Y:S02]  /*25e0*/  IADD3 RZ, P2, R30, UR4, RZ ;  /* 0x000000041eff7c10 */ /* 0x000fe4000ff5e0ff */
[----:B------:R1:W5:Y:S01]  /*25f0*/  LDG.E.U8 R114, desc[UR10][R44.64] ;  /* 0x0000000a2c727981 */ /* 0x000362000c1e1100 */
[----:B0-----:R-:W-:Y:S01]  /*2600*/  IADD3.X R53, R126, UR9, RZ, P4, !PT ;  /* 0x000000097e357c10 */ /* 0x001fe2000a7fe4ff */
[----:B------:R-:W-:Y:S02]  /*2610*/  VIADD R52, R42, UR4 ;  /* 0x000000042a347c36 */ /* 0x000fe40008000000 */
[----:B------:R0:W4:Y:S01]  /*2620*/  LDG.E.U8 R112, desc[UR10][R50.64] ;  /* 0x0000000a32707981 */ /* 0x000122000c1e1100 */
[----:B------:R-:W-:-:S02]  /*2630*/  IADD3 RZ, P4, R130, UR4, RZ ;  /* 0x0000000482ff7c10 */ /* 0x000fc4000ff9e0ff */
[----:B-1----:R-:W-:Y:S01]  /*2640*/  IADD3.X R49, R127, UR9, RZ, P3, !PT ;  /* 0x000000097f317c10 */ /* 0x002fe20009ffe4ff */
[----:B------:R1:W4:Y:S01]  /*2650*/  LDG.E.U8 R113, desc[UR10][R46.64] ;  /* 0x0000000a2e717981 */ /* 0x000322000c1e1100 */
[----:B------:R-:W-:Y:S01]  /*2660*/  IADD3 R44, P3, R146, UR4, RZ ;  /* 0x00000004922c7c10 */ /* 0x000fe2000ff7e0ff */
[----:B------:R-:W-:Y:S02]  /*2670*/  VIADD R48, R128, UR4 ;  /* 0x0000000480307c36 */ /* 0x000fe40008000000 */
[----:B------:R-:W4:Y:S01]  /*2680*/  LDG.E.U8 R56, desc[UR10][R56.64] ;  /* 0x0000000a38387981 */ /* 0x000f22000c1e1100 */
[----:B0-----:R-:W-:Y:S01]  /*2690*/  VIADD R50, R30, UR4 ;  /* 0x000000041e327c36 */ /* 0x001fe20008000000 */
[----:B------:R-:W-:Y:S02]  /*26a0*/  IADD3.X R51, R37, UR9, RZ, P2, !PT ;  /* 0x0000000925337c10 */ /* 0x000fe400097fe4ff */
[----:B------:R-:W4:Y:S01]  /*26b0*/  LDG.E.U8 R54, desc[UR10][R54.64] ;  /* 0x0000000a36367981 */ /* 0x000f22000c1e1100 */
[----:B------:R-:W-:Y:S01]  /*26c0*/  IADD3.X R45, R145, UR9, RZ, P3, !PT ;  /* 0x00000009912d7c10 */ /* 0x000fe20009ffe4ff */
[----:B-1----:R-:W-:Y:S01]  /*26d0*/  VIADD R46, R130, UR4 ;  /* 0x00000004822e7c36 */ /* 0x002fe20008000000 */
[----:B------:R-:W-:Y:S01]  /*26e0*/  IADD3.X R47, R129, UR9, RZ, P4, !PT ;  /* 0x00000009812f7c10 */ /* 0x000fe2000a7fe4ff */
[----:B------:R0:W4:Y:S04]  /*26f0*/  LDG.E.U8 R52, desc[UR10][R52.64] ;  /* 0x0000000a34347981 */ /* 0x000128000c1e1100 */
[----:B------:R-:W4:Y:S04]  /*2700*/  LDG.E.U8 R48, desc[UR10][R48.64] ;  /* 0x0000000a30307981 */ /* 0x000f28000c1e1100 */
[----:B------:R-:W4:Y:S04]  /*2710*/  LDG.E.U8 R50, desc[UR10][R50.64] ;  /* 0x0000000a32327981 */ /* 0x000f28000c1e1100 */
[----:B------:R1:W4:Y:S04]  /*2720*/  LDG.E.U8 R55, desc[UR10][R46.64] ;  /* 0x0000000a2e377981 */ /* 0x000328000c1e1100 */
[----:B------:R1:W4:Y:S01]  /*2730*/  LDG.E.U8 R57, desc[UR10][R44.64] ;  /* 0x0000000a2c397981 */ /* 0x000322000c1e1100 */
[----:B0-----:R-:W0:Y:S01]  /*2740*/  S2R R53, SR_TID.X ;  /* 0x0000000000357919 */ /* 0x001e220000002100 */
[----:B------:R-:W-:Y:S01]  /*2750*/  BAR.SYNC.DEFER_BLOCKING 0x0 ;  /* 0x0000000000007b1d */ /* 0x000fe20000010000 */
[----:B-1----:R-:W-:Y:S01]  /*2760*/  LOP3.LUT R47, R221, 0x40, RZ, 0x3c, !PT ;  /* 0x00000040dd2f7812 */ /* 0x002fe200078e3cff */
[----:B0-----:R-:W-:Y:S01]  /*2770*/  IMAD.SHL.U32 R115, R53, 0x40, RZ ;  /* 0x0000004035737824 */ /* 0x001fe200078e00ff */
[----:B------:R-:W-:-:S02]  /*2780*/  SHF.R.S32.HI R116, RZ, 0x1, R53 ;  /* 0x00000001ff747819 */ /* 0x000fc40000011435 */
[----:B------:R-:W-:Y:S02]  /*2790*/  SHF.R.S32.HI R49, RZ, 0x3, R53 ;  /* 0x00000003ff317819 */ /* 0x000fe40000011435 */
[C---:B------:R-:W-:Y:S02]  /*27a0*/  LOP3.LUT R120, R53.reuse, 0x7, RZ, 0xc0, !PT ;  /* 0x0000000735787812 */ /* 0x040fe400078ec0ff */
[----:B------:R-:W-:Y:S02]  /*27b0*/  LOP3.LUT R117, R53, 0x60, RZ, 0xc0, !PT ;  /* 0x0000006035757812 */ /* 0x000fe400078ec0ff */
[----:B------:R-:W-:Y:S02]  /*27c0*/  LOP3.LUT R115, R115, 0x40, RZ, 0xc0, !PT ;  /* 0x0000004073737812 */ /* 0x000fe400078ec0ff */
[----:B------:R-:W-:Y:S02]  /*27d0*/  SGXT R116, R116, 0x1 ;  /* 0x000000017474781a */ /* 0x000fe40000000200 */
[----:B------:R-:W-:Y:S01]  /*27e0*/  SGXT R45, R49, 0x1 ;  /* 0x00000001312d781a */ /* 0x000fe20000000200 */
[----:B------:R-:W-:Y:S01]  /*27f0*/  IMAD R117, R117, 0x2, R120 ;  /* 0x0000000275757824 */ /* 0x000fe200078e0278 */
[----:B------:R-:W-:-:S02]  /*2800*/  LOP3.LUT R115, R115, 0x120, R116, 0xf8, !PT ;  /* 0x0000012073737812 */ /* 0x000fc400078ef874 */
[----:B------:R-:W-:Y:S02]  /*2810*/  LOP3.LUT R46, R53, 0x4, RZ, 0xc0, !PT ;  /* 0x00000004352e7812 */ /* 0x000fe400078ec0ff */
[----:B------:R-:W-:Y:S01]  /*2820*/  LOP3.LUT R116, R45, 0x90, RZ, 0xc0, !PT ;  /* 0x000000902d747812 */ /* 0x000fe200078ec0ff */
[----:B------:R-:W-:Y:S02]  /*2830*/  IMAD.SHL.U32 R44, R53, 0x2, RZ ;  /* 0x00000002352c7824 */ /* 0x000fe400078e00ff */
[----:B------:R-:W-:Y:S01]  /*2840*/  IMAD.SHL.U32 R117, R117, 0x10, RZ ;  /* 0x0000001075757824 */ /* 0x000fe200078e00ff */
[----:B------:R-:W-:Y:S01]  /*2850*/  LOP3.LUT R227, R116, 0x10, R53, 0x78, !PT ;  /* 0x0000001074e37812 */ /* 0x000fe200078e7835 */
[----:B------:R-:W-:Y:S01]  /*2860*/  IMAD R46, R46, 0x80, R115 ;  /* 0x000000802e2e7824 */ /* 0x000fe200078e0273 */
[----:B------:R-:W-:Y:S02]  /*2870*/  LOP3.LUT R45, R221, 0x20, RZ, 0x3c, !PT ;  /* 0x00000020dd2d7812 */ /* 0x000fe400078e3cff */
[----:B------:R-:W-:Y:S01]  /*2880*/  LOP3.LUT R117, R117, 0x30, R44, 0x78, !PT ;  /* 0x0000003075757812 */ /* 0x000fe200078e782c */
[----:B------:R-:W-:Y:S01]  /*2890*/  IMAD.IADD R227, R46, 0x1, R227 ;  /* 0x000000012ee37824 */ /* 0x000fe200078e02e3 */
[----:B------:R-:W-:-:S02]  /*28a0*/  LOP3.LUT R44, R221, 0x10, RZ, 0x3c, !PT ;  /* 0x00000010dd2c7812 */ /* 0x000fc400078e3cff */
[C---:B------:R-:W-:Y:S02]  /*28b0*/  LOP3.LUT R46, R221.reuse, 0x30, RZ, 0x3c, !PT ;  /* 0x00000030dd2e7812 */ /* 0x040fe400078e3cff */
[----:B------:R-:W-:Y:S01]  /*28c0*/  LOP3.LUT R49, R221, 0x60, RZ, 0x3c, !PT ;  /* 0x00000060dd317812 */ /* 0x000fe200078e3cff */
[----:B------:R-:W-:Y:S01]  /*28d0*/  IMAD R120, R120, 0x80, R117 ;  /* 0x0000008078787824 */ /* 0x000fe200078e0275 */
[----:B------:R-:W-:Y:S01]  /*28e0*/  LOP3.LUT R226, R227, 0x20, RZ, 0x3c, !PT ;  /* 0x00000020e3e27812 */ /* 0x000fe200078e3cff */
[----:B---3--:R-:W-:Y:S04]  /*28f0*/  STS.U8 [R221+UR7+0x2000], R58 ;  /* 0x0020003add007988 */ /* 0x008fe80008000007 */
[----:B--2---:R-:W-:Y:S04]  /*2900*/  STS.U8 [R221+UR7+0x2400], R98 ;  /* 0x00240062dd007988 */ /* 0x004fe80008000007 */
[----:B-----5:R-:W-:Y:S04]  /*2910*/  STS.U8 [R221+UR7+0x2c00], R114 ;  /* 0x002c0072dd007988 */ /* 0x020fe80008000007 */
[----:B----4-:R-:W-:Y:S04]  /*2920*/  STS.U8 [R221+UR7+0x2800], R112 ;  /* 0x00280070dd007988 */ /* 0x010fe80008000007 */
[----:B------:R-:W-:Y:S04]  /*2930*/  STS.U8 [R44+UR7+0x2080], R59 ;  /* 0x0020803b2c007988 */ /* 0x000fe80008000007 */
[----:B------:R-:W-:Y:S04]  /*2940*/  STS.U8 [R44+UR7+0x2480], R99 ;  /* 0x002480632c007988 */ /* 0x000fe80008000007 */
[----:B------:R-:W-:Y:S04]  /*2950*/  STS.U8 [R44+UR7+0x2880], R111 ;  /* 0x0028806f2c007988 */ /* 0x000fe80008000007 */
[----:B------:R0:W-:Y:S04]  /*2960*/  STS.U8 [R44+UR7+0x2c80], R104 ;  /* 0x002c80682c007988 */ /* 0x0001e80008000007 */
[----:B------:R-:W-:Y:S04]  /*2970*/  STS.U8 [R45+UR7+0x2100], R60 ;  /* 0x0021003c2d007988 */ /* 0x000fe80008000007 */
[----:B------:R-:W-:Y:S01]  /*2980*/  STS.U8 [R45+UR7+0x2500], R100 ;  /* 0x002500642d007988 */ /* 0x000fe20008000007 */
[----:B0-----:R-:W-:-:S03]  /*2990*/  LOP3.LUT R44, R221, 0x50, RZ, 0x3c, !PT ;  /* 0x00000050dd2c7812 */ /* 0x001fc600078e3cff */
        /* <DEDUP_REMOVED lines=22> */
[----:B------:R-:W-:Y:S01]  /*2b00*/  STS.U8 [R56+UR7+0x2f80], R57 ;  /* 0x002f803938007988 */ /* 0x000fe20008000007 */
[----:B------:R-:W-:Y:S06]  /*2b10*/  BAR.SYNC.DEFER_BLOCKING 0x0 ;  /* 0x0000000000007b1d */ /* 0x000fec0000010000 */
[----:B------:R-:W0:Y:S04]  /*2b20*/  LDSM.16.M88.4 R44, [R120+UR7+0x2000] ;  /* 0x00200007782c783b */ /* 0x000e280008000200 */
[----:B------:R-:W1:Y:S04]  /*2b30*/  LDSM.16.MT88.4 R112, [R227+UR7] ;  /* 0x00000007e370783b */ /* 0x000e680008004200 */
[----:B------:R-:W2:Y:S04]  /*2b40*/  LDSM.16.MT88.4 R100, [R227+UR7+0x400] ;  /* 0x00040007e364783b */ /* 0x000ea80008004200 */
[----:B------:R-:W3:Y:S04]  /*2b50*/  LDSM.16.MT88.4 R104, [R226+UR7] ;  /* 0x00000007e268783b */ /* 0x000ee80008004200 */
[----:B------:R-:W4:Y:S04]  /*2b60*/  LDSM.16.MT88.4 R108, [R226+UR7+0x400] ;  /* 0x00040007e26c783b */ /* 0x000f280008004200 */
[----:B------:R-:W-:Y:S04]  /*2b70*/  LDSM.16.MT88.4 R56, [R227+UR7+0x800] ;  /* 0x00080007e338783b */ /* 0x000fe80008004200 */
[----:B------:R-:W-:Y:S04]  /*2b80*/  LDSM.16.MT88.4 R60, [R227+UR7+0xc00] ;  /* 0x000c0007e33c783b */ /* 0x000fe80008004200 */
[----:B------:R-:W5:Y:S01]  /*2b90*/  LDSM.16.MT88.4 R48, [R226+UR7+0x800] ;  /* 0x00080007e230783b */ /* 0x000f620008004200 */
[----:B0-----:R-:W-:-:S02]  /*2ba0*/  F2FP.F16.E4M3.UNPACK_B R52, R44 ;  /* 0x0000002cff34723e */ /* 0x001fc400020006ff */
[----:B------:R-:W-:Y:S01]  /*2bb0*/  F2FP.F16.E4M3.UNPACK_B R53, R45 ;  /* 0x0000002dff35723e */ /* 0x000fe200020006ff */
[----:B-1----:R-:W-:Y:S02]  /*2bc0*/  IMAD.MOV.U32 R96, RZ, RZ, R112 ;  /* 0x000000ffff607224 */ /* 0x002fe400078e0070 */
[----:B------:R-:W-:Y:S02]  /*2bd0*/  IMAD.MOV.U32 R97, RZ, RZ, R114 ;  /* 0x000000ffff617224 */ /* 0x000fe400078e0072 */
[----:B--2---:R-:W-:Y:S02]  /*2be0*/  IMAD.MOV.U32 R98, RZ, RZ, R100 ;  /* 0x000000ffff627224 */ /* 0x004fe400078e0064 */
[----:B------:R-:W-:Y:S02]  /*2bf0*/  IMAD.MOV.U32 R99, RZ, RZ, R102 ;  /* 0x000000ffff637224 */ /* 0x000fe400078e0066 */
[----:B---3--:R-:W-:Y:S02]  /*2c00*/  IMAD.MOV.U32 R116, RZ, RZ, R104 ;  /* 0x000000ffff747224 */ /* 0x008fe400078e0068 */
[----:B------:R-:W-:-:S02]  /*2c10*/  IMAD.MOV.U32 R117, RZ, RZ, R106 ;  /* 0x000000ffff757224 */ /* 0x000fc400078e006a */
[----:B----4-:R-:W-:Y:S02]  /*2c20*/  IMAD.MOV.U32 R118, RZ, RZ, R108 ;  /* 0x000000ffff767224 */ /* 0x010fe400078e006c */
[----:B------:R-:W-:Y:S01]  /*2c30*/  IMAD.MOV.U32 R119, RZ, RZ, R110 ;  /* 0x000000ffff777224 */ /* 0x000fe200078e006e */
[-C--:B------:R-:W-:Y:S06]  /*2c40*/  HMMA.16816.F32 R96, R96, R52.reuse, RZ ;  /* 0x000000346060723c */ /* 0x080fec00000018ff */
[----:B------:R-:W-:Y:S01]  /*2c50*/  HMMA.16816.F32 R116, R116, R52, RZ ;  /* 0x000000347474723c */ /* 0x000fe200000018ff */
[----:B------:R-:W0:Y:S01]  /*2c60*/  LDSM.16.MT88.4 R52, [R226+UR7+0xc00] ;  /* 0x000c0007e234783b */ /* 0x000e220008004200 */
[----:B------:R-:W-:Y:S01]  /*2c70*/  IMAD.MOV.U32 R112, RZ, RZ, R113 ;  /* 0x000000ffff707224 */ /* 0x000fe200078e0071 */
[----:B------:R-:W-:Y:S01]  /*2c80*/  F2FP.F16.E4M3.UNPACK_B R44, R44.H1 ;  /* 0x0000002cff2c723e */ /* 0x000fe200030006ff */
[----:B------:R-:W-:Y:S01]  /*2c90*/  IMAD.MOV.U32 R113, RZ, RZ, R115 ;  /* 0x000000ffff717224 */ /* 0x000fe200078e0073 */
[----:B------:R-:W-:Y:S01]  /*2ca0*/  F2FP.F16.E4M3.UNPACK_B R45, R45.H1 ;  /* 0x0000002dff2d723e */ /* 0x000fe200030006ff */
[----:B------:R-:W-:-:S02]  /*2cb0*/  IMAD.MOV.U32 R114, RZ, RZ, R101 ;  /* 0x000000ffff727224 */ /* 0x000fc400078e0065 */
[----:B------:R-:W-:Y:S02]  /*2cc0*/  IMAD.MOV.U32 R115, RZ, RZ, R103 ;  /* 0x000000ffff737224 */ /* 0x000fe400078e0067 */
[----:B------:R-:W-:Y:S02]  /*2cd0*/  IMAD.MOV.U32 R100, RZ, RZ, R105 ;  /* 0x000000ffff647224 */ /* 0x000fe400078e0069 */
[----:B------:R-:W-:Y:S02]  /*2ce0*/  IMAD.MOV.U32 R101, RZ, RZ, R107 ;  /* 0x000000ffff657224 */ /* 0x000fe400078e006b */
[----:B------:R-:W-:Y:S02]  /*2cf0*/  IMAD.MOV.U32 R102, RZ, RZ, R109 ;  /* 0x000000ffff667224 */ /* 0x000fe400078e006d */
[----:B------:R-:W-:Y:S02]  /*2d00*/  IMAD.MOV.U32 R103, RZ, RZ, R111 ;  /* 0x000000ffff677224 */ /* 0x000fe400078e006f */
[-C--:B------:R-:W-:Y:S01]  /*2d10*/  HMMA.16816.F32 R96, R112, R44.reuse, R96 ;  /* 0x0000002c7060723c */ /* 0x080fe20000001860 */
[----:B------:R-:W-:Y:S01]  /*2d20*/  LOP3.LUT R104, R120, 0x40, RZ, 0x3c, !PT ;  /* 0x0000004078687812 */ /* 0x000fe200078e3cff */
[----:B-----5:R-:W-:Y:S01]  /*2d30*/  IMAD.MOV.U32 R121, RZ, RZ, R50 ;  /* 0x000000ffff797224 */ /* 0x020fe200078e0032 */
[----:B------:R-:W-:Y:S03]  /*2d40*/  LDSM.16.MT88.4 R108, [R227+UR7+0x1000] ;  /* 0x00100007e36c783b */ /* 0x000fe60008004200 */
[----:B------:R-:W-:Y:S01]  /*2d50*/  HMMA.16816.F32 R116, R100, R44, R116 ;  /* 0x0000002c6474723c */ /* 0x000fe20000001874 */
[----:B------:R-:W-:Y:S01]  /*2d60*/  IMAD.MOV.U32 R120, RZ, RZ, R48 ;  /* 0x000000ffff787224 */ /* 0x000fe200078e0030 */
[----:B------:R-:W1:Y:S04]  /*2d70*/  LDSM.16.M88.4 R104, [R104+UR7+0x2000] ;  /* 0x002000076868783b */ /* 0x000e680008000200 */
[----:B------:R-:W2:Y:S01]  /*2d80*/  LDSM.16.MT88.4 R112, [R227+UR7+0x1400] ;  /* 0x00140007e370783b */ /* 0x000ea20008004200 */
[----:B------:R-:W-:Y:S01]  /*2d90*/  F2FP.F16.E4M3.UNPACK_B R44, R46 ;  /* 0x0000002eff2c723e */ /* 0x000fe200020006ff */
[----:B------:R-:W-:Y:S01]  /*2da0*/  IMAD.MOV.U32 R100, RZ, RZ, R56 ;  /* 0x000000ffff647224 */ /* 0x000fe200078e0038 */
[----:B------:R-:W-:Y:S01]  /*2db0*/  F2FP.F16.E4M3.UNPACK_B R45, R47 ;  /* 0x0000002fff2d723e */ /* 0x000fe200020006ff */
[----:B------:R-:W-:-:S02]  /*2dc0*/  IMAD.MOV.U32 R101, RZ, RZ, R58 ;  /* 0x000000ffff657224 */ /* 0x000fc400078e003a */
[----:B------:R-:W-:Y:S02]  /*2dd0*/  IMAD.MOV.U32 R102, RZ, RZ, R60 ;  /* 0x000000ffff667224 */ /* 0x000fe400078e003c */
[----:B------:R-:W-:Y:S02]  /*2de0*/  IMAD.MOV.U32 R103, RZ, RZ, R62 ;  /* 0x000000ffff677224 */ /* 0x000fe400078e003e */
[----:B0-----:R-:W-:Y:S02]  /*2df0*/  IMAD.MOV.U32 R122, RZ, RZ, R52 ;  /* 0x000000ffff7a7224 */ /* 0x001fe400078e0034 */
[----:B------:R-:W-:-:S03]  /*2e00*/  IMAD.MOV.U32 R123, RZ, RZ, R54 ;  /* 0x000000ffff7b7224 */ /* 0x000fc600078e0036 */
[-C--:B------:R-:W-:Y:S01]  /*2e10*/  HMMA.16816.F32 R96, R100, R44.reuse, R96 ;  /* 0x0000002c6460723c */ /* 0x080fe20000001860 */
[----:B------:R-:W0:Y:S05]  /*2e20*/  LDSM.16.MT88.4 R100, [R226+UR7+0x1000] ;  /* 0x00100007e264783b */ /* 0x000e2a0008004200 */
[----:B------:R-:W-:Y:S01]  /*2e30*/  HMMA.16816.F32 R116, R120, R44, R116 ;  /* 0x0000002c7874723c */ /* 0x000fe20000001874 */
[----:B------:R-:W3:Y:S01]  /*2e40*/  LDSM.16.MT88.4 R120, [R226+UR7+0x1400] ;  /* 0x00140007e278783b */ /* 0x000ee20008004200 */
[----:B------:R-:W-:Y:S01]  /*2e50*/  F2FP.F16.E4M3.UNPACK_B R162, R46.H1 ;  /* 0x0000002effa2723e */ /* 0x000fe200030006ff */
[----:B------:R-:W-:Y:S01]  /*2e60*/  IMAD.MOV.U32 R48, RZ, RZ, R49 ;  /* 0x000000ffff307224 */ /* 0x000fe200078e0031 */
[----:B------:R-:W-:Y:S01]  /*2e70*/  F2FP.F16.E4M3.UNPACK_B R163, R47.H1 ;  /* 0x0000002fffa3723e */ /* 0x000fe200030006ff */
[----:B------:R-:W-:-:S02]  /*2e80*/  IMAD.MOV.U32 R46, RZ, RZ, R61 ;  /* 0x000000ffff2e7224 */ /* 0x000fc400078e003d */
[----:B------:R-:W-:Y:S02]  /*2e90*/  IMAD.MOV.U32 R44, RZ, RZ, R57 ;  /* 0x000000ffff2c7224 */ /* 0x000fe400078e0039 */
[----:B------:R-:W-:Y:S02]  /*2ea0*/  IMAD.MOV.U32 R45, RZ, RZ, R59 ;  /* 0x000000ffff2d7224 */ /* 0x000fe400078e003b */
[----:B------:R-:W-:Y:S01]  /*2eb0*/  IMAD.MOV.U32 R47, RZ, RZ, R63 ;  /* 0x000000ffff2f7224 */ /* 0x000fe200078e003f */
[----:B------:R-:W4:Y:S01]  /*2ec0*/  LDSM.16.MT88.4 R56, [R226+UR7+0x1800] ;  /* 0x00180007e238783b */ /* 0x000f220008004200 */
[----:B------:R-:W-:Y:S02]  /*2ed0*/  IMAD.MOV.U32 R49, RZ, RZ, R51 ;  /* 0x000000ffff317224 */ /* 0x000fe400078e0033 */
[----:B------:R-:W-:Y:S02]  /*2ee0*/  IMAD.MOV.U32 R50, RZ, RZ, R53 ;  /* 0x000000ffff327224 */ /* 0x000fe400078e0035 */
[----:B------:R-:W-:Y:S01]  /*2ef0*/  IMAD.MOV.U32 R51, RZ, RZ, R55 ;  /* 0x000000ffff337224 */ /* 0x000fe200078e0037 */
[-C--:B------:R-:W-:Y:S01]  /*2f00*/  HMMA.16816.F32 R44, R44, R162.reuse, R96 ;  /* 0x000000a22c2c723c */ /* 0x080fe20000001860 */
[----:B------:R-:W5:Y:S05]  /*2f10*/  LDSM.16.MT88.4 R52, [R227+UR7+0x1c00] ;  /* 0x001c0007e334783b */ /* 0x000f6a0008004200 */
[----:B------:R-:W-:Y:S07]  /*2f20*/  HMMA.16816.F32 R96, R48, R162, R116 ;  /* 0x000000a23060723c */ /* 0x000fee0000001874 */
[----:B-1----:R-:W-:Y:S01]  /*2f30*/  F2FP.F16.E4M3.UNPACK_B R116, R104 ;  /* 0x00000068ff74723e */ /* 0x002fe200020006ff */
[----:B------:R-:W-:Y:S01]  /*2f40*/  IMAD.MOV.U32 R48, RZ, RZ, R108 ;  /* 0x000000ffff307224 */ /* 0x000fe200078e006c */
[----:B------:R-:W-:Y:S01]  /*2f50*/  F2FP.F16.E4M3.UNPACK_B R117, R105 ;  /* 0x00000069ff75723e */ /* 0x000fe200020006ff */
[----:B------:R-:W-:-:S02]  /*2f60*/  IMAD.MOV.U32 R49, RZ, RZ, R110 ;  /* 0x000000ffff317224 */ /* 0x000fc400078e006e */
[----:B--2---:R-:W-:Y:S02]  /*2f70*/  IMAD.MOV.U32 R50, RZ, RZ, R112 ;  /* 0x000000ffff327224 */ /* 0x004fe400078e0070 */
[----:B------:R-:W-:Y:S02]  /*2f80*/  IMAD.MOV.U32 R51, RZ, RZ, R114 ;  /* 0x000000ffff337224 */ /* 0x000fe400078e0072 */
[----:B0-----:R-:W-:Y:S02]  /*2f90*/  IMAD.MOV.U32 R60, RZ, RZ, R100 ;  /* 0x000000ffff3c7224 */ /* 0x001fe400078e0064 */
[----:B------:R-:W-:Y:S02]  /*2fa0*/  IMAD.MOV.U32 R61, RZ, RZ, R102 ;  /* 0x000000ffff3d7224 */ /* 0x000fe400078e0066 */
[----:B---3--:R-:W-:Y:S02]  /*2fb0*/  IMAD.MOV.U32 R62, RZ, RZ, R120 ;  /* 0x000000ffff3e7224 */ /* 0x008fe400078e0078 */
[----:B------:R-:W-:Y:S01]  /*2fc0*/  IMAD.MOV.U32 R63, RZ, RZ, R122 ;  /* 0x000000ffff3f7224 */ /* 0x000fe200078e007a */
[-C--:B------:R-:W-:Y:S01]  /*2fd0*/  HMMA.16816.F32 R44, R48, R116.reuse, R44 ;  /* 0x00000074302c723c */ /* 0x080fe2000000182c */
[----:B------:R-:W0:Y:S05]  /*2fe0*/  LDSM.16.MT88.4 R48, [R227+UR7+0x1800] ;  /* 0x00180007e330783b */ /* 0x000e2a0008004200 */
[----:B------:R-:W-:Y:S01]  /*2ff0*/  HMMA.16816.F32 R96, R60, R116, R96 ;  /* 0x000000743c60723c */ /* 0x000fe20000001860 */
[----:B------:R-:W1:Y:S01]  /*3000*/  LDSM.16.MT88.4 R60, [R226+UR7+0x1c00] ;  /* 0x001c0007e23c783b */ /* 0x000e620008004200 */
[----:B------:R-:W-:-:S02]  /*3010*/  IMAD.MOV.U32 R108, RZ, RZ, R109 ;  /* 0x000000ffff6c7224 */ /* 0x000fc400078e006d */
[----:B------:R-:W-:Y:S01]  /*3020*/  IMAD.MOV.U32 R100, RZ, RZ, R101 ;  /* 0x000000ffff647224 */ /* 0x000fe200078e0065 */
[----:B------:R-:W-:Y:S01]  /*3030*/  F2FP.F16.E4M3.UNPACK_B R104, R104.H1 ;  /* 0x00000068ff68723e */ /* 0x000fe200030006ff */
[----:B------:R-:W-:Y:S01]  /*3040*/  IMAD.MOV.U32 R109, RZ, RZ, R111 ;  /* 0x000000ffff6d7224 */ /* 0x000fe200078e006f */
[----:B------:R-:W-:Y:S01]  /*3050*/  F2FP.F16.E4M3.UNPACK_B R105, R105.H1 ;  /* 0x00000069ff69723e */ /* 0x000fe200030006ff */
[----:B------:R-:W-:Y:S02]  /*3060*/  IMAD.MOV.U32 R101, RZ, RZ, R103 ;  /* 0x000000ffff657224 */ /* 0x000fe400078e0067 */
[----:B------:R-:W-:Y:S02]  /*3070*/  IMAD.MOV.U32 R110, RZ, RZ, R113 ;  /* 0x000000ffff6e7224 */ /* 0x000fe400078e0071 */
[----:B------:R-:W-:Y:S02]  /*3080*/  IMAD.MOV.U32 R111, RZ, RZ, R115 ;  /* 0x000000ffff6f7224 */ /* 0x000fe400078e0073 */
[----:B------:R-:W-:-:S02]  /*3090*/  IMAD.MOV.U32 R102, RZ, RZ, R121 ;  /* 0x000000ffff667224 */ /* 0x000fc400078e0079 */
[----:B------:R-:W-:-:S03]  /*30a0*/  IMAD.MOV.U32 R103, RZ, RZ, R123 ;  /* 0x000000ffff677224 */ /* 0x000fc600078e007b */
[-C--:B------:R-:W-:Y:S06]  /*30b0*/  HMMA.16816.F32 R44, R108, R104.reuse, R44 ;  /* 0x000000686c2c723c */ /* 0x080fec000000182c */
[----:B------:R-:W-:Y:S01]  /*30c0*/  HMMA.16816.F32 R96, R100, R104, R96 ;  /* 0x000000686460723c */ /* 0x000fe20000001860 */
[----:B----4-:R-:W-:Y:S02]  /*30d0*/  IMAD.MOV.U32 R108, RZ, RZ, R56 ;  /* 0x000000ffff6c7224 */ /* 0x010fe400078e0038 */
[----:B------:R-:W-:-:S04]  /*30e0*/  IMAD.MOV.U32 R109, RZ, RZ, R58 ;  /* 0x000000ffff6d7224 */ /* 0x000fc800078e003a */
[----:B------:R-:W-:Y:S01]  /*30f0*/  F2FP.F16.E4M3.UNPACK_B R104, R106 ;  /* 0x0000006aff68723e */ /* 0x000fe200020006ff */
[----:B-----5:R-:W-:Y:S01]  /*3100*/  IMAD.MOV.U32 R102, RZ, RZ, R52 ;  /* 0x000000ffff667224 */ /* 0x020fe200078e0034 */
[----:B------:R-:W-:Y:S01]  /*3110*/  F2FP.F16.E4M3.UNPACK_B R105, R107 ;  /* 0x0000006bff69723e */ /* 0x000fe200020006ff */
[----:B0-----:R-:W-:Y:S02]  /*3120*/  IMAD.MOV.U32 R100, RZ, RZ, R48 ;  /* 0x000000ffff647224 */ /* 0x001fe400078e0030 */
[----:B------:R-:W-:Y:S02]  /*3130*/  IMAD.MOV.U32 R101, RZ, RZ, R50 ;  /* 0x000000ffff657224 */ /* 0x000fe400078e0032 */
[----:B------:R-:W-:Y:S02]  /*3140*/  IMAD.MOV.U32 R103, RZ, RZ, R54 ;  /* 0x000000ffff677224 */ /* 0x000fe400078e0036 */
[----:B-1----:R-:W-:Y:S02]  /*3150*/  IMAD.MOV.U32 R110, RZ, RZ, R60 ;  /* 0x000000ffff6e7224 */ /* 0x002fe400078e003c */
[----:B------:R-:W-:-:S03]  /*3160*/  IMAD.MOV.U32 R111, RZ, RZ, R62 ;  /* 0x000000ffff6f7224 */ /* 0x000fc600078e003e */
[-C--:B------:R-:W-:Y:S06]  /*3170*/  HMMA.16816.F32 R44, R100, R104.reuse, R44 ;  /* 0x00000068642c723c */ /* 0x080fec000000182c */
[----:B------:R-:W-:Y:S01]  /*3180*/  HMMA.16816.F32 R96, R108, R104, R96 ;  /* 0x000000686c60723c */ /* 0x000fe20000001860 */
[----:B------:R-:W-:Y:S02]  /*3190*/  IMAD.MOV.U32 R48, RZ, RZ, R49 ;  /* 0x000000ffff307224 */ /* 0x000fe400078e0031 */
        /* <DEDUP_REMOVED lines=8> */
[----:B------:R-:W-:-:S03]  /*3220*/  IMAD.MOV.U32 R55, RZ, RZ, R63 ;  /* 0x000000ffff377224 */ /* 0x000fc600078e003f */
[-C--:B------:R-:W-:Y:S06]  /*3230*/  HMMA.16816.F32 R44, R48, R106.reuse, R44 ;  /* 0x0000006a302c723c */ /* 0x080fec000000182c */
[----:B------:R-:W-:-:S15]  /*3240*/  HMMA.16816.F32 R52, R52, R106, R96 ;  /* 0x0000006a3434723c */ /* 0x000fde0000001860 */
[----:B------:R-:W-:-:S03]  /*3250*/  NOP ;  /* 0x0000000000007918 */ /* 0x000fc60000000000 */
[----:B------:R-:W-:Y:S01]  /*3260*/  FMUL R48, R44, UR12 ;  /* 0x0000000c2c307c20 */ /* 0x000fe20008400000 */
[----:B------:R-:W-:Y:S01]  /*3270*/  FMUL R49, R45, UR12 ;  /* 0x0000000c2d317c20 */ /* 0x000fe20008400000 */
[----:B------:R-:W-:Y:S01]  /*3280*/  FMUL R50, R46, UR12 ;  /* 0x0000000c2e327c20 */ /* 0x000fe20008400000 */
[----:B------:R-:W-:-:S03]  /*3290*/  FMUL R51, R47, UR12 ;  /* 0x0000000c2f337c20 */ /* 0x000fc60008400000 */
[----:B------:R-:W-:Y:S01]  /*32a0*/  FMUL R56, R52, UR12 ;  /* 0x0000000c34387c20 */ /* 0x000fe20008400000 */
[----:B------:R-:W-:Y:S01]  /*32b0*/  FMUL R57, R53, UR12 ;  /* 0x0000000c35397c20 */ /* 0x000fe20008400000 */
[----:B------:R-:W-:Y:S01]  /*32c0*/  FMUL R58, R54, UR12 ;  /* 0x0000000c363a7c20 */ /* 0x000fe20008400000 */
[----:B------:R-:W-:Y:S01]  /*32d0*/  FMUL R59, R55, UR12 ;  /* 0x0000000c373b7c20 */ /* 0x000fe20008400000 */
[----:B------:R-:W-:Y:S02]  /*32e0*/  FMNMX R48, R48, R49, !PT ;  /* 0x0000003130307209 */ /* 0x000fe40007800000 */
[----:B------:R-:W-:Y:S02]  /*32f0*/  FMNMX R50, R50, R51, !PT ;  /* 0x0000003332327209 */ /* 0x000fe40007800000 */
[----:B------:R-:W-:Y:S02]  /*3300*/  FMNMX R56, R56, R57, !PT ;  /* 0x0000003938387209 */ /* 0x000fe40007800000 */
[----:B------:R-:W-:Y:S01]  /*3310*/  FMNMX R58, R58, R59, !PT ;  /* 0x0000003b3a3a7209 */ /* 0x000fe20007800000 */
[----:B------:R-:W0:Y:S04]  /*3320*/  SHFL.BFLY PT, R49, R48, 0x2, 0x1f ;  /* 0x0c401f0030317f89 */ /* 0x000e2800000e0000 */
[----:B------:R-:W1:Y:S04]  /*3330*/  SHFL.BFLY PT, R57, R50, 0x2, 0x1f ;  /* 0x0c401f0032397f89 */ /* 0x000e6800000e0000 */
[----:B------:R-:W2:Y:S04]  /*3340*/  SHFL.BFLY PT, R61, R56, 0x2, 0x1f ;  /* 0x0c401f00383d7f89 */ /* 0x000ea800000e0000 */
[----:B------:R-:W3:Y:S01]  /*3350*/  SHFL.BFLY PT, R63, R58, 0x2, 0x1f ;  /* 0x0c401f003a3f7f89 */ /* 0x000ee200000e0000 */
[----:B------:R-:W4:Y:S01]  /*3360*/  S2R R59, SR_TID.X ;  /* 0x00000000003b7919 */ /* 0x000f220000002100 */
[----:B0-----:R-:W-:-:S02]  /*3370*/  FMNMX R51, R48, R49, !PT ;  /* 0x0000003130337209 */ /* 0x001fc40007800000 */
[----:B-1----:R-:W-:Y:S02]  /*3380*/  FMNMX R57, R50, R57, !PT ;  /* 0x0000003932397209 */ /* 0x002fe40007800000 */
[----:B--2---:R-:W-:Y:S02]  /*3390*/  FMNMX R61, R56, R61, !PT ;  /* 0x0000003d383d7209 */ /* 0x004fe40007800000 */
[----:B---3--:R-:W-:Y:S01]  /*33a0*/  FMNMX R63, R58, R63, !PT ;  /* 0x0000003f3a3f7209 */ /* 0x008fe20007800000 */
[----:B------:R-:W0:Y:S04]  /*33b0*/  SHFL.BFLY PT, R60, R51, 0x1, 0x1f ;  /* 0x0c201f00333c7f89 */ /* 0x000e2800000e0000 */
[----:B------:R-:W1:Y:S04]  /*33c0*/  SHFL.BFLY PT, R62, R57, 0x1, 0x1f ;  /* 0x0c201f00393e7f89 */ /* 0x000e6800000e0000 */
[----:B------:R-:W2:Y:S04]  /*33d0*/  SHFL.BFLY PT, R48, R61, 0x1, 0x1f ;  /* 0x0c201f003d307f89 */ /* 0x000ea800000e0000 */
[----:B------:R-:W3:Y:S01]  /*33e0*/  SHFL.BFLY PT, R96, R63, 0x1, 0x1f ;  /* 0x0c201f003f607f89 */ /* 0x000ee200000e0000 */
[----:B------:R-:W-:-:S02]  /*33f0*/  SHF.R.U32.HI R49, RZ, 0x3, R221 ;  /* 0x00000003ff317819 */ /* 0x000fc400000116dd */
[----:B----4-:R-:W-:Y:S02]  /*3400*/  LOP3.LUT R58, R59, 0x1c, RZ, 0xc0, !PT ;  /* 0x0000001c3b3a7812 */ /* 0x010fe400078ec0ff */
[----:B------:R-:W-:Y:S02]  /*3410*/  LOP3.LUT R49, R49, 0xc, RZ, 0xc0, !PT ;  /* 0x0000000c31317812 */ /* 0x000fe400078ec0ff */
[----:B------:R-:W-:Y:S01]  /*3420*/  LEA R58, R58, UR7, 0x2 ;  /* 0x000000073a3a7c11 */ /* 0x000fe2000f8e10ff */
[----:B------:R-:W-:Y:S01]  /*3430*/  BAR.SYNC.DEFER_BLOCKING 0x0 ;  /* 0x0000000000007b1d */ /* 0x000fe20000010000 */
[----:B0-----:R-:W-:-:S03]  /*3440*/  FMNMX R60, R51, R60, !PT ;  /* 0x0000003c333c7209 */ /* 0x001fc60007800000 */
[----:B------:R-:W-:Y:S01]  /*3450*/  IMAD.IADD R49, R58, 0x1, R49 ;  /* 0x000000013a317824 */ /* 0x000fe200078e0231 */
[----:B-1----:R-:W-:Y:S02]  /*3460*/  FMNMX R62, R57, R62, !PT ;  /* 0x0000003e393e7209 */ /* 0x002fe40007800000 */
[----:B--2---:R-:W-:Y:S02]  /*3470*/  FMNMX R50, R61, R48, !PT ;  /* 0x000000303d327209 */ /* 0x004fe40007800000 */
[----:B---3--:R-:W-:Y:S01]  /*3480*/  FMNMX R96, R63, R96, !PT ;  /* 0x000000603f607209 */ /* 0x008fe20007800000 */
[----:B------:R-:W-:Y:S04]  /*3490*/  @!P1 STS [R49+0x2000], R60 ;  /* 0x0020003c31009388 */ /* 0x000fe80000000800 */
[----:B------:R-:W-:Y:S04]  /*34a0*/  @!P1 STS [R49+0x2080], R62 ;  /* 0x0020803e31009388 */ /* 0x000fe80000000800 */
[----:B------:R-:W-:Y:S04]  /*34b0*/  @!P1 STS [R49+0x2100], R50 ;  /* 0x0021003231009388 */ /* 0x000fe80000000800 */
[----:B------:R-:W-:Y:S01]  /*34c0*/  @!P1 STS [R49+0x2180], R96 ;  /* 0x0021806031009388 */ /* 0x000fe20000000800 */
[----:B------:R-:W-:Y:S01]  /*34d0*/  LEA R48, R221, UR7, 0x2 ;  /* 0x00000007dd307c11 */ /* 0x000fe2000f8e10ff */
[----:B------:R-:W-:Y:S06]  /*34e0*/  BAR.SYNC.DEFER_BLOCKING 0x0 ;  /* 0x0000000000007b1d */ /* 0x000fec0000010000 */
[----:B------:R-:W0:Y:S04]  /*34f0*/  LDS R51, [R48+0x2000] ;  /* 0x0020000030337984 */ /* 0x000e280000000800 */
[----:B0-----:R-:W0:Y:S02]  /*3500*/  SHFL.BFLY PT, R56, R51, 0x2, 0x1f ;  /* 0x0c401f0033387f89 */ /* 0x001e2400000e0000 */
[----:B0-----:R-:W-:-:S05]  /*3510*/  FMNMX R56, R51, R56, !PT ;  /* 0x0000003833387209 */ /* 0x001fca0007800000 */
[----:B------:R-:W0:Y:S02]  /*3520*/  SHFL.BFLY PT, R57, R56, 0x1, 0x1f ;  /* 0x0c201f0038397f89 */ /* 0x000e2400000e0000 */
[----:B0-----:R-:W-:-:S05]  /*3530*/  FMNMX R57, R56, R57, !PT ;  /* 0x0000003938397209 */ /* 0x001fca0007800000 */
[----:B------:R-:W-:Y:S01]  /*3540*/  @!P1 STS [R48+0x2000], R57 ;  /* 0x0020003930009388 */ /* 0x000fe20000000800 */
[----:B------:R-:W-:Y:S06]  /*3550*/  BAR.SYNC.DEFER_BLOCKING 0x0 ;  /* 0x0000000000007b1d */ /* 0x000fec0000010000 */
[----:B------:R-:W0:Y:S04]  /*3560*/  LDS R116, [R58+0x2000] ;  /* 0x002000003a747984 */ /* 0x000e280000000800 */
[----:B------:R-:W1:Y:S04]  /*3570*/  LDS R117, [R58+0x2080] ;  /* 0x002080003a757984 */ /* 0x000e680000000800 */
[----:B------:R-:W2:Y:S04]  /*3580*/  LDS R118, [R58+0x2100] ;  /* 0x002100003a767984 */ /* 0x000ea80000000800 */
[----:B------:R-:W3:Y:S01]  /*3590*/  LDS R119, [R58+0x2180] ;  /* 0x002180003a777984 */ /* 0x000ee20000000800 */
[----:B0-----:R-:W-:-:S02]  /*35a0*/  FMNMX R116, R116, R225, !PT ;  /* 0x000000e174747209 */ /* 0x001fc40007800000 */
[----:B-1----:R-:W-:Y:S02]  /*35b0*/  FMNMX R117, R117, R224, !PT ;  /* 0x000000e075757209 */ /* 0x002fe40007800000 */
[----:B--2---:R-:W-:Y:S02]  /*35c0*/  FMNMX R118, R118, R223, !PT ;  /* 0x000000df76767209 */ /* 0x004fe40007800000 */
[----:B---3--:R-:W-:Y:S01]  /*35d0*/  FMNMX R119, R119, R222, !PT ;  /* 0x000000de77777209 */ /* 0x008fe20007800000 */
[--C-:B------:R-:W-:Y:S01]  /*35e0*/  FFMA R44, R44, UR12, -R116.reuse ;  /* 0x0000000c2c2c7c23 */ /* 0x100fe20008000874 */
[----:B------:R-:W-:Y:S01]  /*35f0*/  FFMA R45, R45, UR12, -R116 ;  /* 0x0000000c2d2d7c23 */ /* 0x000fe20008000874 */
[--C-:B------:R-:W-:Y:S01]  /*3600*/  FFMA R46, R46, UR12, -R117.reuse ;  /* 0x0000000c2e2e7c23 */ /* 0x100fe20008000875 */
[----:B------:R-:W-:Y:S01]  /*3610*/  FFMA R47, R47, UR12, -R117 ;  /* 0x0000000c2f2f7c23 */ /* 0x000fe20008000875 */
[--C-:B------:R-:W-:Y:S01]  /*3620*/  FFMA R52, R52, UR12, -R118.reuse ;  /* 0x0000000c34347c23 */ /* 0x100fe20008000876 */
[----:B------:R-:W-:Y:S01]  /*3630*/  FFMA R53, R53, UR12, -R118 ;  /* 0x0000000c35357c23 */ /* 0x000fe20008000876 */
[--C-:B------:R-:W-:Y:S01]  /*3640*/  FFMA R54, R54, UR12, -R119.reuse ;  /* 0x0000000c36367c23 */ /* 0x100fe20008000877 */
[----:B------:R-:W-:Y:S01]  /*3650*/  FFMA R55, R55, UR12, -R119 ;  /* 0x0000000c37377c23 */ /* 0x000fe20008000877 */
[----:B------:R-:W-:Y:S01]  /*3660*/  FMUL R44, R44, 1.4426950216293334961 ;  /* 0x3fb8aa3b2c2c7820 */ /* 0x000fe20000400000 */
[----:B------:R-:W-:Y:S01]  /*3670*/  FMUL R45, R45, 1.4426950216293334961 ;  /* 0x3fb8aa3b2d2d7820 */ /* 0x000fe20000400000 */
[----:B------:R-:W-:Y:S01]  /*3680*/  FMUL R46, R46, 1.4426950216293334961 ;  /* 0x3fb8aa3b2e2e7820 */ /* 0x000fe20000400000 */
[----:B------:R-:W-:Y:S01]  /*3690*/  FMUL R47, R47, 1.4426950216293334961 ;  /* 0x3fb8aa3b2f2f7820 */ /* 0x000fe20000400000 */
[----:B------:R-:W-:Y:S01]  /*36a0*/  FMUL R52, R52, 1.4426950216293334961 ;  /* 0x3fb8aa3b34347820 */ /* 0x000fe20000400000 */
[----:B------:R-:W-:Y:S01]  /*36b0*/  FMUL R53, R53, 1.4426950216293334961 ;  /* 0x3fb8aa3b35357820 */ /* 0x000fe20000400000 */
[----:B------:R-:W-:Y:S01]  /*36c0*/  FMUL R54, R54, 1.4426950216293334961 ;  /* 0x3fb8aa3b36367820 */ /* 0x000fe20000400000 */
[----:B------:R-:W-:Y:S01]  /*36d0*/  FMUL R55, R55, 1.4426950216293334961 ;  /* 0x3fb8aa3b37377820 */ /* 0x000fe20000400000 */
[----:B------:R-:W-:Y:S08]  /*36e0*/  MUFU.EX2 R60, R44 ;  /* 0x0000002c003c7308 */ /* 0x000ff00000000800 */
[----:B------:R-:W0:Y:S08]  /*36f0*/  MUFU.EX2 R61, R45 ;  /* 0x0000002d003d7308 */ /* 0x000e300000000800 */
[----:B------:R-:W-:Y:S08]  /*3700*/  MUFU.EX2 R62, R46 ;  /* 0x0000002e003e7308 */ /* 0x000ff00000000800 */
[----:B------:R-:W1:Y:S08]  /*3710*/  MUFU.EX2 R99, R47 ;  /* 0x0000002f00637308 */ /* 0x000e700000000800 */
[----:B------:R-:W-:Y:S08]  /*3720*/  MUFU.EX2 R100, R52 ;  /* 0x0000003400647308 */ /* 0x000ff00000000800 */
[----:B------:R-:W2:Y:S08]  /*3730*/  MUFU.EX2 R101, R53 ;  /* 0x0000003500657308 */ /* 0x000eb00000000800 */
[----:B------:R-:W-:Y:S08]  /*3740*/  MUFU.EX2 R103, R54 ;  /* 0x0000003600677308 */ /* 0x000ff00000000800 */
[----:B------:R-:W3:Y:S01]  /*3750*/  MUFU.EX2 R104, R55 ;  /* 0x0000003700687308 */ /* 0x000ee20000000800 */
[----:B0-----:R-:W-:Y:S01]  /*3760*/  FADD R44, R60, R61 ;  /* 0x0000003d3c2c7221 */ /* 0x001fe20000000000 */
[----:B-1----:R-:W-:Y:S01]  /*3770*/  FADD R45, R62, R99 ;  /* 0x000000633e2d7221 */ /* 0x002fe20000000000 */
[----:B--2---:R-:W-:-:S03]  /*3780*/  FADD R46, R100, R101 ;  /* 0x00000065642e7221 */ /* 0x004fc60000000000 */
[----:B------:R-:W0:Y:S04]  /*3790*/  SHFL.BFLY PT, R51, R44, 0x2, 0x1f ;  /* 0x0c401f002c337f89 */ /* 0x000e2800000e0000 */
[----:B------:R-:W1:Y:S01]  /*37a0*/  SHFL.BFLY PT, R50, R45, 0x2, 0x1f ;  /* 0x0c401f002d327f89 */ /* 0x000e6200000e0000 */
[----:B---3--:R-:W-:-:S03]  /*37b0*/  FADD R47, R103, R104 ;  /* 0x00000068672f7221 */ /* 0x008fc60000000000 */
[----:B------:R-:W2:Y:S04]  /*37c0*/  SHFL.BFLY PT, R53, R46, 0x2, 0x1f ;  /* 0x0c401f002e357f89 */ /* 0x000ea800000e0000 */
[----:B------:R-:W3:Y:S01]  /*37d0*/  SHFL.BFLY PT, R56, R47, 0x2, 0x1f ;  /* 0x0c401f002f387f89 */ /* 0x000ee200000e0000 */
[----:B0-----:R-:W-:Y:S01]  /*37e0*/  FADD R51, R44, R51 ;  /* 0x000000332c337221 */ /* 0x001fe20000000000 */
[----:B-1----:R-:W-:-:S04]  /*37f0*/  FADD R52, R45, R50 ;  /* 0x000000322d347221 */ /* 0x002fc80000000000 */
[----:B------:R-:W0:Y:S01]  /*3800*/  SHFL.BFLY PT, R50, R51, 0x1, 0x1f ;  /* 0x0c201f0033327f89 */ /* 0x000e2200000e0000 */
[----:B--2---:R-:W-:Y:S01]  /*3810*/  FADD R54, R46, R53 ;  /* 0x000000352e367221 */ /* 0x004fe20000000000 */
[----:B---3--:R-:W-:Y:S02]  /*3820*/  FADD R56, R47, R56 ;  /* 0x000000382f387221 */ /* 0x008fe40000000000 */
[----:B------:R-:W1:Y:S04]  /*3830*/  SHFL.BFLY PT, R53, R52, 0x1, 0x1f ;  /* 0x0c201f0034357f89 */ /* 0x000e6800000e0000 */
[----:B------:R-:W2:Y:S04]  /*3840*/  SHFL.BFLY PT, R55, R54, 0x1, 0x1f ;  /* 0x0c201f0036377f89 */ /* 0x000ea800000e0000 */
[----:B------:R-:W3:Y:S01]  /*3850*/  SHFL.BFLY PT, R57, R56, 0x1, 0x1f ;  /* 0x0c201f0038397f89 */ /* 0x000ee200000e0000 */
[----:B0-----:R-:W-:Y:S01]  /*3860*/  FADD R96, R51, R50 ;  /* 0x0000003233607221 */ /* 0x001fe20000000000 */
[----:B------:R-:W-:Y:S01]  /*3870*/  BAR.SYNC.DEFER_BLOCKING 0x0 ;  /* 0x0000000000007b1d */ /* 0x000fe20000010000 */
[----:B-1----:R-:W-:Y:S01]  /*3880*/  FADD R46, R52, R53 ;  /* 0x00000035342e7221 */ /* 0x002fe20000000000 */
[----:B--2---:R-:W-:Y:S01]  /*3890*/  FADD R98, R54, R55 ;  /* 0x0000003736627221 */ /* 0x004fe20000000000 */
[----:B---3--:R-:W-:-:S03]  /*38a0*/  FADD R102, R56, R57 ;  /* 0x0000003938667221 */ /* 0x008fc60000000000 */
[----:B------:R-:W-:Y:S04]  /*38b0*/  @!P1 STS [R49+0x2000], R96 ;  /* 0x0020006031009388 */ /* 0x000fe80000000800 */
[----:B------:R-:W-:Y:S04]  /*38c0*/  @!P1 STS [R49+0x2080], R46 ;  /* 0x0020802e31009388 */ /* 0x000fe80000000800 */
[----:B------:R-:W-:Y:S04]  /*38d0*/  @!P1 STS [R49+0x2100], R98 ;  /* 0x0021006231009388 */ /* 0x000fe80000000800 */
[----:B------:R-:W-:Y:S01]  /*38e0*/  @!P1 STS [R49+0x2180], R102 ;  /* 0x0021806631009388 */ /* 0x000fe20000000800 */
[----:B------:R-:W-:Y:S06]  /*38f0*/  BAR.SYNC.DEFER_BLOCKING 0x0 ;  /* 0x0000000000007b1d */ /* 0x000fec0000010000 */
[----:B------:R-:W0:Y:S04]  /*3900*/  LDS R50, [R48+0x2000] ;  /* 0x0020000030327984 */ /* 0x000e280000000800 */
[----:B0-----:R-:W0:Y:S02]  /*3910*/  SHFL.BFLY PT, R45, R50, 0x2, 0x1f ;  /* 0x0c401f00322d7f89 */ /* 0x001e2400000e0000 */
[----:B0-----:R-:W-:-:S05]  /*3920*/  FADD R51, R50, R45 ;  /* 0x0000002d32337221 */ /* 0x001fca0000000000 */
[----:B------:R-:W0:Y:S01]  /*3930*/  SHFL.BFLY PT, R44, R51, 0x1, 0x1f ;  /* 0x0c201f00332c7f89 */ /* 0x000e2200000e0000 */
[----:B------:R-:W-:Y:S02]  /*3940*/  USHF.R.S32.HI UR9, URZ, 0x1f, UR5 ;  /* 0x0000001f3f097899 */ /* 0x000fe40008011405 */
[----:B------:R-:W-:Y:S02]  /*3950*/  IADD3 R56, P2, R148, UR5, RZ ;  /* 0x0000000594387c10 */ /* 0x000fe4000ff5e0ff */
[----:B------:R-:W-:Y:S01]  /*3960*/  IADD3 R46, P3, R150, UR5, RZ ;  /* 0x00000005962e7c10 */ /* 0x000fe2000ff7e0ff */
[----:B0-----:R-:W-:-:S05]  /*3970*/  FADD R97, R51, R44 ;  /* 0x0000002c33617221 */ /* 0x001fca0000000000 */
[----:B------:R0:W-:Y:S01]  /*3980*/  @!P1 STS [R48+0x2000], R97 ;  /* 0x0020006130009388 */ /* 0x0001e20000000800 */
[----:B------:R-:W-:Y:S01]  /*3990*/  IADD3.X R57, R147, UR9, RZ, P2, !PT ;  /* 0x0000000993397c10 */ /* 0x000fe200097fe4ff */
[----:B------:R-:W-:Y:S01]  /*39a0*/  BAR.SYNC.DEFER_BLOCKING 0x0 ;  /* 0x0000000000007b1d */ /* 0x000fe20000010000 */
[----:B------:R-:W-:Y:S02]  /*39b0*/  IADD3.X R47, R149, UR9, RZ, P3, !PT ;  /* 0x00000009952f7c10 */ /* 0x000fe40009ffe4ff */
[----:B------:R-:W-:Y:S02]  /*39c0*/  IADD3 R44, P2, R152, UR5, RZ ;  /* 0x00000005982c7c10 */ /* 0x000fe4000ff5e0ff */
[----:B------:R-:W-:Y:S02]  /*39d0*/  IADD3 R54, P3, R154, UR5, RZ ;  /* 0x000000059a367c10 */ /* 0x000fe4000ff7e0ff */
[----:B------:R-:W-:Y:S02]  /*39e0*/  IADD3.X R45, R151, UR9, RZ, P2, !PT ;  /* 0x00000009972d7c10 */ /* 0x000fe400097fe4ff */
[----:B------:R-:W-:-:S02]  /*39f0*/  IADD3.X R55, R153, UR9, RZ, P3, !PT ;  /* 0x0000000999377c10 */ /* 0x000fc40009ffe4ff */
[----:B------:R-:W-:Y:S02]  /*3a00*/  IADD3 R52, P2, R156, UR5, RZ ;  /* 0x000000059c347c10 */ /* 0x000fe4000ff5e0ff */
[----:B------:R-:W-:Y:S02]  /*3a10*/  IADD3 R50, P3, R158, UR5, RZ ;  /* 0x000000059e327c10 */ /* 0x000fe4000ff7e0ff */
[----:B------:R-:W-:Y:S02]  /*3a20*/  IADD3.X R53, R155, UR9, RZ, P2, !PT ;  /* 0x000000099b357c10 */ /* 0x000fe400097fe4ff */
[----:B------:R-:W-:Y:S02]  /*3a30*/  IADD3.X R51, R157, UR9, RZ, P3, !PT ;  /* 0x000000099d337c10 */ /* 0x000fe40009ffe4ff */
[----:B0-----:R-:W-:Y:S01]  /*3a40*/  IADD3 R48, P2, R160, UR5, RZ ;  /* 0x00000005a0307c10 */ /* 0x001fe2000ff5e0ff */
[----:B------:R0:W2:Y:S03]  /*3a50*/  LDG.E.U8 R96, desc[UR10][R56.64] ;  /* 0x0000000a38607981 */ /* 0x0000a6000c1e1100 */
[----:B------:R-:W-:Y:S01]  /*3a60*/  IADD3.X R49, R159, UR9, RZ, P2, !PT ;  /* 0x000000099f317c10 */ /* 0x000fe200097fe4ff */
[----:B------:R1:W3:Y:S04]  /*3a70*/  LDG.E.U8 R63, desc[UR10][R46.64] ;  /* 0x0000000a2e3f7981 */ /* 0x0002e8000c1e1100 */
[----:B------:R4:W5:Y:S01]  /*3a80*/  LDG.E.U8 R98, desc[UR10][R44.64] ;  /* 0x0000000a2c627981 */ /* 0x000962000c1e1100 */
[----:B0-----:R-:W-:-:S03]  /*3a90*/  IADD3 R56, P3, R164, UR5, RZ ;  /* 0x00000005a4387c10 */ /* 0x001fc6000ff7e0ff */
[----:B------:R0:W3:Y:S01]  /*3aa0*/  LDG.E.U8 R97, desc[UR10][R54.64] ;  /* 0x0000000a36617981 */ /* 0x0000e2000c1e1100 */
[----:B------:R-:W-:Y:S02]  /*3ab0*/  IADD3.X R57, R161, UR9, RZ, P3, !PT ;  /* 0x00000009a1397c10 */ /* 0x000fe40009ffe4ff */
[----:B-1----:R-:W-:Y:S01]  /*3ac0*/  IADD3 R46, P2, R166, UR5, RZ ;  /* 0x00000005a62e7c10 */ /* 0x002fe2000ff5e0ff */
[----:B------:R1:W3:Y:S01]  /*3ad0*/  LDG.E.U8 R102, desc[UR10][R52.64] ;  /* 0x0000000a34667981 */ /* 0x0002e2000c1e1100 */
[----:B----4-:R-:W-:Y:S02]  /*3ae0*/  IADD3 R44, P3, R168, UR5, RZ ;  /* 0x00000005a82c7c10 */ /* 0x010fe4000ff7e0ff */
[----:B------:R-:W-:Y:S01]  /*3af0*/  IADD3.X R47, R165, UR9, RZ, P2, !PT ;  /* 0x00000009a52f7c10 */ /* 0x000fe200097fe4ff */
[----:B------:R4:W3:Y:S01]  /*3b00*/  LDG.E.U8 R105, desc[UR10][R50.64] ;  /* 0x0000000a32697981 */ /* 0x0008e2000c1e1100 */
[----:B------:R-:W-:Y:S02]  /*3b10*/  IADD3.X R45, R167, UR9, RZ, P3, !PT ;  /* 0x00000009a72d7c10 */ /* 0x000fe40009ffe4ff */
[----:B0-----:R-:W-:Y:S01]  /*3b20*/  IADD3 R54, P2, R170, UR5, RZ ;  /* 0x00000005aa367c10 */ /* 0x001fe2000ff5e0ff */
[----:B------:R0:W3:Y:S01]  /*3b30*/  LDG.E.U8 R106, desc[UR10][R48.64] ;  /* 0x0000000a306a7981 */ /* 0x0000e2000c1e1100 */
[----:B-1----:R-:W-:-:S02]  /*3b40*/  IADD3 R52, P3, R172, UR5, RZ ;  /* 0x00000005ac347c10 */ /* 0x002fc4000ff7e0ff */
[----:B------:R-:W-:Y:S01]  /*3b50*/  IADD3.X R55, R169, UR9, RZ, P2, !PT ;  /* 0x00000009a9377c10 */ /* 0x000fe200097fe4ff */
[----:B------:R1:W3:Y:S01]  /*3b60*/  LDG.E.U8 R107, desc[UR10][R56.64] ;  /* 0x0000000a386b7981 */ /* 0x0002e2000c1e1100 */
[----:B------:R-:W-:Y:S02]  /*3b70*/  IADD3.X R53, R171, UR9, RZ, P3, !PT ;  /* 0x00000009ab357c10 */ /* 0x000fe40009ffe4ff */
[----:B----4-:R-:W-:Y:S01]  /*3b80*/  IADD3 R50, P2, R174, UR5, RZ ;  /* 0x00000005ae327c10 */ /* 0x010fe2000ff5e0ff */
[----:B------:R4:W3:Y:S01]  /*3b90*/  LDG.E.U8 R108, desc[UR10][R46.64] ;  /* 0x0000000a2e6c7981 */ /* 0x0008e2000c1e1100 */
[----:B0-----:R-:W-:Y:S02]  /*3ba0*/  IADD3 R48, P3, R176, UR5, RZ ;  /* 0x00000005b0307c10 */ /* 0x001fe4000ff7e0ff */
[----:B------:R-:W-:Y:S01]  /*3bb0*/  IADD3.X R51, R173, UR9, RZ, P2, !PT ;  /* 0x00000009ad337c10 */ /* 0x000fe200097fe4ff */
[----:B------:R0:W3:Y:S01]  /*3bc0*/  LDG.E.U8 R109, desc[UR10][R44.64] ;  /* 0x0000000a2c6d7981 */ /* 0x0000e2000c1e1100 */
[----:B------:R-:W-:-:S02]  /*3bd0*/  IADD3.X R49, R175, UR9, RZ, P3, !PT ;  /* 0x00000009af317c10 */ /* 0x000fc40009ffe4ff */
        /* <DEDUP_REMOVED lines=19> */
[----:B------:R-:W3:Y:S01]  /*3d10*/  LDG.E.U8 R56, desc[UR10][R56.64] ;  /* 0x0000000a38387981 */ /* 0x000ee2000c1e1100 */
[----:B------:R-:W-:Y:S02]  /*3d20*/  IADD3 RZ, P4, R202, UR5, RZ ;  /* 0x00000005caff7c10 */ /* 0x000fe4000ff9e0ff */
[----:B----4-:R-:W-:Y:S01]  /*3d30*/  IADD3 R46, P3, R192, UR5, RZ ;  /* 0x00000005c02e7c10 */ /* 0x010fe2000ff7e0ff */
[----:B------:R-:W4:Y:S01]  /*3d40*/  LDG.E.U8 R115, desc[UR10][R54.64] ;  /* 0x0000000a36737981 */ /* 0x000f22000c1e1100 */
[----:B------:R-:W-:Y:S02]  /*3d50*/  IADD3.X R49, R189, UR9, RZ, P2, !PT ;  /* 0x00000009bd317c10 */ /* 0x000fe400097fe4ff */
[----:B------:R-:W-:Y:S01]  /*3d60*/  IADD3.X R47, R191, UR9, RZ, P3, !PT ;  /* 0x00000009bf2f7c10 */ /* 0x000fe20009ffe4ff */
[----:B------:R1:W4:Y:S01]  /*3d70*/  LDG.E.U8 R226, desc[UR10][R52.64] ;  /* 0x0000000a34e27981 */ /* 0x000322000c1e1100 */
[----:B0-----:R-:W-:-:S02]  /*3d80*/  IADD3.X R45, R201, UR9, RZ, P4, !PT ;  /* 0x00000009c92d7c10 */ /* 0x001fc4000a7fe4ff */
[----:B------:R-:W-:Y:S01]  /*3d90*/  IADD3 RZ, P3, R204, UR5, RZ ;  /* 0x00000005ccff7c10 */ /* 0x000fe2000ff7e0ff */
[----:B------:R0:W4:Y:S01]  /*3da0*/  LDG.E.U8 R57, desc[UR10][R50.64] ;  /* 0x0000000a32397981 */ /* 0x000122000c1e1100 */
[----:B------:R-:W-:Y:S02]  /*3db0*/  IADD3 RZ, P4, R206, UR5, RZ ;  /* 0x00000005ceff7c10 */ /* 0x000fe4000ff9e0ff */
[----:B------:R-:W-:Y:S01]  /*3dc0*/  IADD3 RZ, P2, R194, UR5, RZ ;  /* 0x00000005c2ff7c10 */ /* 0x000fe2000ff5e0ff */
[----:B------:R-:W-:Y:S01]  /*3dd0*/  VIADD R44, R202, UR5 ;  /* 0x00000005ca2c7c36 */ /* 0x000fe20008000000 */
[----:B------:R0:W4:Y:S01]  /*3de0*/  LDG.E.U8 R228, desc[UR10][R48.64] ;  /* 0x0000000a30e47981 */ /* 0x000122000c1e1100 */
[----:B-1----:R-:W-:Y:S02]  /*3df0*/  IADD3.X R53, R203, UR9, RZ, P3, !PT ;  /* 0x00000009cb357c10 */ /* 0x002fe40009ffe4ff */
        /* <DEDUP_REMOVED lines=8> */
[----:B------:R-:W-:Y:S01]  /*3e80*/  IADD3.X R49, R197, UR9, RZ, P2, !PT ;  /* 0x00000009c5317c10 */ /* 0x000fe200097fe4ff */
[----:B------:R-:W-:Y:S01]  /*3e90*/  VIADD R50, R206, UR5 ;  /* 0x00000005ce327c36 */ /* 0x000fe20008000000 */
[----:B-1----:R-:W-:Y:S01]  /*3ea0*/  IADD3.X R47, R199, UR9, RZ, P3, !PT ;  /* 0x00000009c72f7c10 */ /* 0x002fe20009ffe4ff */
[----:B------:R-:W-:Y:S01]  /*3eb0*/  VIADD R54, R194, UR5 ;  /* 0x00000005c2367c36 */ /* 0x000fe20008000000 */
[----:B------:R-:W-:Y:S01]  /*3ec0*/  IADD3 RZ, P2, R196, UR5, RZ ;  /* 0x00000005c4ff7c10 */ /* 0x000fe2000ff5e0ff */
[----:B------:R-:W-:Y:S01]  /*3ed0*/  VIADD R48, R198, UR5 ;  /* 0x00000005c6307c36 */ /* 0x000fe20008000000 */
[----:B0-----:R-:W-:Y:S01]  /*3ee0*/  IADD3.X R45, R209, UR9, RZ, P4, !PT ;  /* 0x00000009d12d7c10 */ /* 0x001fe2000a7fe4ff */
[----:B------:R-:W-:Y:S01]  /*3ef0*/  VIADD R44, R210, UR5 ;  /* 0x00000005d22c7c36 */ /* 0x000fe20008000000 */
[----:B------:R-:W-:Y:S01]  /*3f00*/  IADD3 RZ, P3, R208, UR5, RZ ;  /* 0x00000005d0ff7c10 */ /* 0x000fe2000ff7e0ff */
[----:B------:R0:W4:Y:S01]  /*3f10*/  LDG.E.U8 R229, desc[UR10][R52.64] ;  /* 0x0000000a34e57981 */ /* 0x000122000c1e1100 */
[----:B------:R-:W-:Y:S01]  /*3f20*/  IADD3 RZ, P4, R212, UR5, RZ ;  /* 0x00000005d4ff7c10 */ /* 0x000fe2000ff9e0ff */
[----:B------:R-:W-:-:S02]  /*3f30*/  VIADD R46, R200, UR5 ;  /* 0x00000005c82e7c36 */ /* 0x000fc40008000000 */
[----:B------:R1:W4:Y:S04]  /*3f40*/  LDG.E.U8 R232, desc[UR10][R50.64] ;  /* 0x0000000a32e87981 */ /* 0x000328000c1e1100 */
[----:B------:R1:W4:Y:S01]  /*3f50*/  LDG.E.U8 R234, desc[UR10][R54.64] ;  /* 0x0000000a36ea7981 */ /* 0x000322000c1e1100 */
[----:B0-----:R-:W-:Y:S01]  /*3f60*/  VIADD R52, R208, UR5 ;  /* 0x00000005d0347c36 */ /* 0x001fe20008000000 */
[----:B------:R-:W-:Y:S02]  /*3f70*/  IADD3.X R53, R207, UR9, RZ, P3, !PT ;  /* 0x00000009cf357c10 */ /* 0x000fe40009ffe4ff */
[----:B------:R-:W4:Y:S01]  /*3f80*/  LDG.E.U8 R48, desc[UR10][R48.64] ;  /* 0x0000000a30307981 */ /* 0x000f22000c1e1100 */
[----:B-1----:R-:W-:Y:S01]  /*3f90*/  VIADD R50, R212, UR5 ;  /* 0x00000005d4327c36 */ /* 0x002fe20008000000 */
[----:B------:R-:W-:-:S02]  /*3fa0*/  IADD3.X R51, R211, UR9, RZ, P4, !PT ;  /* 0x00000009d3337c10 */ /* 0x000fc4000a7fe4ff */
[----:B------:R-:W4:Y:S01]  /*3fb0*/  LDG.E.U8 R44, desc[UR10][R44.64] ;  /* 0x0000000a2c2c7981 */ /* 0x000f22000c1e1100 */
[----:B------:R-:W-:Y:S01]  /*3fc0*/  VIADD R54, R196, UR5 ;  /* 0x00000005c4367c36 */ /* 0x000fe20008000000 */
[----:B------:R-:W-:Y:S02]  /*3fd0*/  IADD3.X R55, R195, UR9, RZ, P2, !PT ;  /* 0x00000009c3377c10 */ /* 0x000fe400097fe4ff */
[----:B------:R0:W4:Y:S04]  /*3fe0*/  LDG.E.U8 R46, desc[UR10][R46.64] ;  /* 0x0000000a2e2e7981 */ /* 0x000128000c1e1100 */
[----:B------:R-:W4:Y:S04]  /*3ff0*/  LDG.E.U8 R233, desc[UR10][R52.64] ;  /* 0x0000000a34e97981 */ /* 0x000f28000c1e1100 */
[----:B------:R-:W4:Y:S04]  /*4000*/  LDG.E.U8 R45, desc[UR10][R54.64] ;  /* 0x0000000a362d7981 */ /* 0x000f28000c1e1100 */
[----:B------:R1:W4:Y:S01]  /*4010*/  LDG.E.U8 R235, desc[UR10][R50.64] ;  /* 0x0000000a32eb7981 */ /* 0x000322000c1e1100 */
[----:B0-----:R-:W-:-:S02]  /*4020*/  LOP3.LUT R47, R59, 0x8, RZ, 0xc0, !PT ;  /* 0x000000083b2f7812 */ /* 0x001fc400078ec0ff */
[----:B------:R-:W-:Y:S02]  /*4030*/  LOP3.LUT R121, R59, 0x10, RZ, 0xc0, !PT ;  /* 0x000000103b797812 */ /* 0x000fe400078ec0ff */
[----:B------:R-:W-:Y:S01]  /*4040*/  SHF.R.S32.HI R120, RZ, 0x2, R59 ;  /* 0x00000002ff787819 */ /* 0x000fe2000001143b */
[----:B------:R-:W-:Y:S01]  /*4050*/  IMAD.SHL.U32 R123, R47, 0x2, RZ ;  /* 0x000000022f7b7824 */ /* 0x000fe200078e00ff */
[----:B------:R-:W-:Y:S02]  /*4060*/  LOP3.LUT R49, R59, 0x3, RZ, 0xc0, !PT ;  /* 0x000000033b317812 */ /* 0x000fe400078ec0ff */
[----:B------:R-:W-:Y:S02]  /*4070*/  LEA R122, R121, UR7, 0x6 ;  /* 0x00000007797a7c11 */ /* 0x000fe4000f8e30ff */
[----:B------:R-:W-:Y:S01]  /*4080*/  LOP3.LUT R47, R59, 0x60, RZ, 0xc0, !PT ;  /* 0x000000603b2f7812 */ /* 0x000fe200078ec0ff */
[----:B------:R-:W-:Y:S01]  /*4090*/  LDS R121, [R58+0x2180] ;  /* 0x002180003a797984 */ /* 0x000fe20000000800 */
[----:B------:R-:W-:Y:S01]  /*40a0*/  SGXT R120, R120, 0x1 ;  /* 0x000000017878781a */ /* 0x000fe20000000200 */
[----:B------:R-:W-:-:S02]  /*40b0*/  IMAD R122, R49, 0x20, R122 ;  /* 0x00000020317a7824 */ /* 0x000fc400078e027a */
[----:B------:R-:W-:Y:S01]  /*40c0*/  IMAD.SHL.U32 R231, R47, 0x8, RZ ;  /* 0x000000082fe77824 */ /* 0x000fe200078e00ff */
[----:B------:R-:W-:Y:S02]  /*40d0*/  LOP3.LUT R120, R123, 0x90, R120, 0x78, !PT ;  /* 0x000000907b787812 */ /* 0x000fe400078e7878 */
[----:B------:R-:W-:Y:S02]  /*40e0*/  LDS R123, [R58+0x2080] ;  /* 0x002080003a7b7984 */ /* 0x000fe40000000800 */
[----:B------:R-:W-:Y:S02]  /*40f0*/  IADD3 R231, R120, R122, R231 ;  /* 0x0000007a78e77210 */ /* 0x000fe40007ffe0e7 */
[----:B------:R-:W-:Y:S04]  /*4100*/  LDS R122, [R58+0x2000] ;  /* 0x002000003a7a7984 */ /* 0x000fe80000000800 */
[----:B------:R0:W-:Y:S01]  /*4110*/  LDS R120, [R58+0x2100] ;  /* 0x002100003a787984 */ /* 0x0001e20000000800 */
[----:B------:R-:W-:Y:S01]  /*4120*/  BAR.SYNC.DEFER_BLOCKING 0x0 ;  /* 0x0000000000007b1d */ /* 0x000fe20000010000 */
[----:B0-----:R-:W-:-:S02]  /*4130*/  LOP3.LUT R58, R221, 0x10, RZ, 0x3c, !PT ;  /* 0x00000010dd3a7812 */ /* 0x001fc400078e3cff */
[----:B-1----:R-:W-:Y:S02]  /*4140*/  SHF.R.S32.HI R51, RZ, 0x1, R59 ;  /* 0x00000001ff337819 */ /* 0x002fe4000001143b */
[----:B------:R-:W-:Y:S02]  /*4150*/  SHF.R.U32.HI R50, RZ, 0x1, R47 ;  /* 0x00000001ff327819 */ /* 0x000fe4000001162f */
[----:B------:R-:W-:-:S04]  /*4160*/  SGXT R47, R51, 0x1 ;  /* 0x00000001332f781a */ /* 0x000fc80000000200 */
[----:B------:R-:W-:Y:S01]  /*4170*/  LOP3.LUT R50, R50, 0xa0, R47, 0x78, !PT ;  /* 0x000000a032327812 */ /* 0x000fe200078e782f */
[C---:B------:R-:W-:Y:S01]  /*4180*/  IMAD.SHL.U32 R47, R59.reuse, 0x10, RZ ;  /* 0x000000103b2f7824 */ /* 0x040fe200078e00ff */
[----:B------:R-:W-:Y:S01]  /*4190*/  SHF.R.S32.HI R51, RZ, 0x3, R59 ;  /* 0x00000003ff337819 */ /* 0x000fe2000001143b */
[----:B------:R-:W-:-:S03]  /*41a0*/  IMAD.SHL.U32 R59, R59, 0x40, RZ ;  /* 0x000000403b3b7824 */ /* 0x000fc600078e00ff */
[----:B------:R-:W-:Y:S02]  /*41b0*/  LOP3.LUT R52, R47, 0x140, RZ, 0xc0, !PT ;  /* 0x000001402f347812 */ /* 0x000fe400078ec0ff */
[----:B------:R-:W-:Y:S02]  /*41c0*/  SGXT R47, R51, 0x1 ;  /* 0x00000001332f781a */ /* 0x000fe40000000200 */
[----:B------:R-:W-:Y:S01]  /*41d0*/  LOP3.LUT R59, R59, 0x740, RZ, 0xc0, !PT ;  /* 0x000007403b3b7812 */ /* 0x000fe200078ec0ff */
[----:B------:R-:W-:Y:S01]  /*41e0*/  IMAD R52, R49, 0x8, R52 ;  /* 0x0000000831347824 */ /* 0x000fe200078e0234 */
[----:B------:R-:W-:Y:S02]  /*41f0*/  LOP3.LUT R47, R47, 0xa0, RZ, 0xc0, !PT ;  /* 0x000000a02f2f7812 */ /* 0x000fe400078ec0ff */
[----:B------:R-:W-:-:S03]  /*4200*/  IADD3 R59, R50, UR7, R59 ;  /* 0x00000007323b7c10 */ /* 0x000fc6000fffe03b */
[----:B------:R-:W-:Y:S01]  /*4210*/  IMAD.IADD R227, R47, 0x1, R52 ;  /* 0x000000012fe37824 */ /* 0x000fe200078e0234 */
[----:B------:R-:W-:Y:S02]  /*4220*/  F2FP.SATFINITE.E4M3.F32.PACK_AB_MERGE_C R52, R61, R60, RZ ;  /* 0x0000003c3d34723e */ /* 0x000fe400048070ff */
[----:B------:R-:W-:Y:S02]  /*4230*/  F2FP.SATFINITE.E4M3.F32.PACK_AB_MERGE_C R53, R99, R62, RZ ;  /* 0x0000003e6335723e */ /* 0x000fe400048070ff */
[----:B------:R-:W-:Y:S02]  /*4240*/  F2FP.SATFINITE.E4M3.F32.PACK_AB_MERGE_C R54, R101, R100, RZ ;  /* 0x000000646536723e */ /* 0x000fe400048070ff */
[----:B------:R-:W-:Y:S02]  /*4250*/  F2FP.SATFINITE.E4M3.F32.PACK_AB_MERGE_C R55, R104, R103, RZ ;  /* 0x000000676837723e */ /* 0x000fe400048070ff */
[----:B------:R-:W-:Y:S02]  /*4260*/  F2FP.F16.E4M3.UNPACK_B R52, R52 ;  /* 0x00000034ff34723e */ /* 0x000fe400020006ff */
[----:B------:R-:W-:-:S02]  /*4270*/  F2FP.F16.E4M3.UNPACK_B R53, R53 ;  /* 0x00000035ff35723e */ /* 0x000fc400020006ff */
[----:B------:R-:W-:Y:S02]  /*4280*/  F2FP.F16.E4M3.UNPACK_B R54, R54 ;  /* 0x00000036ff36723e */ /* 0x000fe400020006ff */
[----:B------:R-:W-:Y:S01]  /*4290*/  F2FP.F16.E4M3.UNPACK_B R55, R55 ;  /* 0x00000037ff37723e */ /* 0x000fe200020006ff */
[----:B--2---:R-:W-:Y:S04]  /*42a0*/  STS.U8 [R221+UR7+0x2000], R96 ;  /* 0x00200060dd007988 */ /* 0x004fe80008000007 */
[----:B-----5:R-:W-:Y:S04]  /*42b0*/  STS.U8 [R221+UR7+0x2100], R98 ;  /* 0x00210062dd007988 */ /* 0x020fe80008000007 */
[----:B---3--:R-:W-:Y:S04]  /*42c0*/  STS.U8 [R221+UR7+0x2200], R102 ;  /* 0x00220066dd007988 */ /* 0x008fe80008000007 */
[----:B------:R-:W-:Y:S04]  /*42d0*/  STS.U8 [R221+UR7+0x2300], R106 ;  /* 0x0023006add007988 */ /* 0x000fe80008000007 */
[----:B------:R-:W-:Y:S04]  /*42e0*/  STS.U8 [R221+UR7+0x2400], R108 ;  /* 0x0024006cdd007988 */ /* 0x000fe80008000007 */
[----:B------:R-:W-:Y:S04]  /*42f0*/  STS.U8 [R221+UR7+0x2500], R110 ;  /* 0x0025006edd007988 */ /* 0x000fe80008000007 */
[----:B------:R-:W-:Y:S04]  /*4300*/  STS.U8 [R221+UR7+0x2600], R112 ;  /* 0x00260070dd007988 */ /* 0x000fe80008000007 */
[----:B------:R-:W-:Y:S04]  /*4310*/  STS.U8 [R221+UR7+0x2800], R162 ;  /* 0x002800a2dd007988 */ /* 0x000fe80008000007 */
[----:B------:R-:W-:Y:S04]  /*4320*/  STS.U8 [R221+UR7+0x2700], R56 ;  /* 0x00270038dd007988 */ /* 0x000fe80008000007 */
[----:B----4-:R0:W-:Y:S04]  /*4330*/  STS.U8 [R221+UR7+0x2900], R226 ;  /* 0x002900e2dd007988 */ /* 0x0101e80008000007 */
        /* <DEDUP_REMOVED lines=16> */
[----:B------:R1:W-:Y:S04]  /*4440*/  STS.U8 [R58+UR7+0x2a80], R163 ;  /* 0x002a80a33a007988 */ /* 0x0003e80008000007 */
[----:B------:R-:W-:Y:S04]  /*4450*/  STS.U8 [R58+UR7+0x2b80], R45 ;  /* 0x002b802d3a007988 */ /* 0x000fe80008000007 */
[----:B------:R-:W-:Y:S04]  /*4460*/  STS.U8 [R58+UR7+0x2c80], R46 ;  /* 0x002c802e3a007988 */ /* 0x000fe80008000007 */
[----:B------:R-:W-:Y:S04]  /*4470*/  STS.U8 [R58+UR7+0x2d80], R229 ;  /* 0x002d80e53a007988 */ /* 0x000fe80008000007 */
[----:B------:R-:W-:Y:S04]  /*4480*/  STS.U8 [R58+UR7+0x2e80], R233 ;  /* 0x002e80e93a007988 */ /* 0x000fe80008000007 */
[----:B------:R-:W-:Y:S01]  /*4490*/  STS.U8 [R58+UR7+0x2f80], R235 ;  /* 0x002f80eb3a007988 */ /* 0x000fe20008000007 */
[----:B------:R-:W-:Y:S06]  /*44a0*/  BAR.SYNC.DEFER_BLOCKING 0x0 ;  /* 0x0000000000007b1d */ /* 0x000fec0000010000 */
[----:B------:R-:W2:Y:S04]  /*44b0*/  LDSM.16.M88.4 R48, [R231+0x2000] ;  /* 0x00200000e730783b */ /* 0x000ea80000000200 */
[----:B------:R-:W-:Y:S01]  /*44c0*/  LDSM.16.M88.4 R44, [R231+0x2800] ;  /* 0x00280000e72c783b */ /* 0x000fe20000000200 */
[----:B------:R-:W-:Y:S01]  /*44d0*/  BAR.SYNC.DEFER_BLOCKING 0x0 ;  /* 0x0000000000007b1d */ /* 0x000fe20000010000 */
[----:B0-----:R-:W-:-:S05]  /*44e0*/  LOP3.LUT R226, R227, 0x20, RZ, 0x3c, !PT ;  /* 0x00000020e3e27812 */ /* 0x001fca00078e3cff */
[----:B------:R-:W-:Y:S02]  /*44f0*/  STSM.16.M88.4 [R59+0x2000], R52 ;  /* 0x002000343b007844 */ /* 0x000fe40000000200 */
[----:B------:R-:W-:Y:S01]  /*4500*/  BAR.SYNC.DEFER_BLOCKING 0x0 ;  /* 0x0000000000007b1d */ /* 0x000fe20000010000 */
[----:B------:R-:W-:-:S04]  /*4510*/  FADD R56, -R116, R225 ;  /* 0x000000e174387221 */ /* 0x000fc80000000100 */
[----:B-1----:R-:W-:Y:S01]  /*4520*/  FMUL R163, R56, 1.4426950216293334961 ;  /* 0x3fb8aa3b38a37820 */ /* 0x002fe20000400000 */
[----:B------:R-:W-:Y:S01]  /*4530*/  FADD R56, -R117, R224 ;  /* 0x000000e075387221 */ /* 0x000fe20000000100 */
[----:B------:R-:W0:Y:S04]  /*4540*/  LDS.64 R110, [R227+UR7+0x2000] ;  /* 0x00200007e36e7984 */ /* 0x000e280008000a00 */
[----:B------:R-:W1:Y:S04]  /*4550*/  LDS.64 R114, [R227+UR7+0x2200] ;  /* 0x00220007e3727984 */ /* 0x000e680008000a00 */
[----:B------:R-:W3:Y:S04]  /*4560*/  LDS.64 R108, [R226+UR7+0x2000] ;  /* 0x00200007e26c7984 */ /* 0x000ee80008000a00 */
[----:B------:R-:W4:Y:S01]  /*4570*/  LDS.64 R112, [R226+UR7+0x2200] ;  /* 0x00220007e2707984 */ /* 0x000f220008000a00 */
[----:B------:R-:W-:Y:S01]  /*4580*/  FMUL R56, R56, 1.4426950216293334961 ;  /* 0x3fb8aa3b38387820 */ /* 0x000fe20000400000 */
[----:B------:R-:W5:Y:S01]  /*4590*/  MUFU.EX2 R163, R163 ;  /* 0x000000a300a37308 */ /* 0x000f620000000800 */
[----:B--2---:R-:W-:Y:S01]  /*45a0*/  F2FP.F16.E4M3.UNPACK_B R102, R50 ;  /* 0x00000032ff66723e */ /* 0x004fe200020006ff */
[----:B------:R-:W-:Y:S01]  /*45b0*/  LDS.64 R98, [R227+UR7+0x2400] ;  /* 0x00240007e3627984 */ /* 0x000fe20008000a00 */
[----:B------:R-:W-:-:S02]  /*45c0*/  F2FP.F16.E4M3.UNPACK_B R103, R51 ;  /* 0x00000033ff67723e */ /* 0x000fc400020006ff */
[----:B------:R-:W-:Y:S01]  /*45d0*/  F2FP.F16.E4M3.UNPACK_B R106, R48 ;  /* 0x00000030ff6a723e */ /* 0x000fe200020006ff */
[----:B------:R-:W-:Y:S02]  /*45e0*/  LDS.64 R104, [R227+UR7+0x2600] ;  /* 0x00260007e3687984 */ /* 0x000fe40008000a00 */
[----:B------:R-:W2:Y:S01]  /*45f0*/  MUFU.EX2 R162, R56 ;  /* 0x0000003800a27308 */ /* 0x000ea20000000800 */
[----:B------:R-:W-:Y:S01]  /*4600*/  F2FP.F16.E4M3.UNPACK_B R107, R49 ;  /* 0x00000031ff6b723e */ /* 0x000fe200020006ff */
[----:B------:R-:W-:Y:S01]  /*4610*/  LDS.64 R100, [R226+UR7+0x2600] ;  /* 0x00260007e2647984 */ /* 0x000fe20008000a00 */
[C---:B-----5:R-:W-:Y:S01]  /*4620*/  FMUL R64, R163.reuse, R64 ;  /* 0x00000040a3407220 */ /* 0x060fe20000400000 */
[C---:B------:R-:W-:Y:S01]  /*4630*/  FMUL R65, R163.reuse, R65 ;  /* 0x00000041a3417220 */ /* 0x040fe20000400000 */
[C---:B------:R-:W-:Y:S01]  /*4640*/  FMUL R72, R163.reuse, R72 ;  /* 0x00000048a3487220 */ /* 0x040fe20000400000 */
[----:B------:R-:W-:Y:S01]  /*4650*/  FMUL R73, R163, R73 ;  /* 0x00000049a3497220 */ /* 0x000fe20000400000 */
[C---:B--2---:R-:W-:Y:S01]  /*4660*/  FMUL R66, R162.reuse, R66 ;  /* 0x00000042a2427220 */ /* 0x044fe20000400000 */
[----:B------:R-:W-:Y:S01]  /*4670*/  FMUL R67, R162, R67 ;  /* 0x00000043a2437220 */ /* 0x000fe20000400000 */
[----:B0-----:R-:W-:-:S02]  /*4680*/  IMAD.MOV.U32 R56, RZ, RZ, R110 ;  /* 0x000000ffff387224 */ /* 0x001fc400078e006e */
[C---:B------:R-:W-:Y:S01]  /*4690*/  FMUL R74, R162.reuse, R74 ;  /* 0x0000004aa24a7220 */ /* 0x040fe20000400000 */
[----:B------:R-:W-:Y:S01]  /*46a0*/  FMUL R75, R162, R75 ;  /* 0x0000004ba24b7220 */ /* 0x000fe20000400000 */
[----:B-1----:R-:W-:Y:S02]  /*46b0*/  IMAD.MOV.U32 R57, RZ, RZ, R114 ;  /* 0x000000ffff397224 */ /* 0x002fe400078e0072 */
[----:B---3--:R-:W-:Y:S02]  /*46c0*/  IMAD.MOV.U32 R58, RZ, RZ, R108 ;  /* 0x000000ffff3a7224 */ /* 0x008fe400078e006c */
[----:B----4-:R-:W-:Y:S02]  /*46d0*/  IMAD.MOV.U32 R59, RZ, RZ, R112 ;  /* 0x000000ffff3b7224 */ /* 0x010fe400078e0070 */
[----:B------:R-:W-:-:S05]  /*46e0*/  FMUL R84, R163, R84 ;  /* 0x00000054a3547220 */ /* 0x000fca0000400000 */
[C---:B------:R-:W-:Y:S06]  /*46f0*/  HMMA.16816.F32 R64, R56.reuse, R102, R64 ;  /* 0x000000663840723c */ /* 0x040fec0000001840 */
[----:B------:R-:W-:Y:S01]  /*4700*/  HMMA.16816.F32 R72, R56, R106, R72 ;  /* 0x0000006a3848723c */ /* 0x000fe20000001848 */
[----:B------:R-:W-:Y:S01]  /*4710*/  FMUL R85, R163, R85 ;  /* 0x00000055a3557220 */ /* 0x000fe20000400000 */
[----:B------:R-:W-:-:S05]  /*4720*/  FMUL R86, R162, R86 ;  /* 0x00000056a2567220 */ /* 0x000fca0000400000 */
[----:B------:R-:W-:Y:S01]  /*4730*/  FADD R56, -R118, R223 ;  /* 0x000000df76387221 */ /* 0x000fe20000000100 */
[----:B------:R-:W-:Y:S01]  /*4740*/  FMUL R87, R162, R87 ;  /* 0x00000057a2577220 */ /* 0x000fe20000400000 */
[----:B------:R-:W-:Y:S01]  /*4750*/  F2FP.F16.E4M3.UNPACK_B R60, R44 ;  /* 0x0000002cff3c723e */ /* 0x000fe200020006ff */
[----:B------:R-:W-:Y:S01]  /*4760*/  IMAD.MOV.U32 R52, RZ, RZ, R110 ;  /* 0x000000ffff347224 */ /* 0x000fe200078e006e */
[----:B------:R-:W-:Y:S01]  /*4770*/  F2FP.F16.E4M3.UNPACK_B R61, R45 ;  /* 0x0000002dff3d723e */ /* 0x000fe200020006ff */
[----:B------:R-:W-:Y:S02]  /*4780*/  IMAD.MOV.U32 R53, RZ, RZ, R114 ;  /* 0x000000ffff357224 */ /* 0x000fe400078e0072 */
[----:B------:R-:W-:Y:S01]  /*4790*/  FMUL R223, R56, 1.4426950216293334961 ;  /* 0x3fb8aa3b38df7820 */ /* 0x000fe20000400000 */
[----:B------:R-:W-:Y:S01]  /*47a0*/  IMAD.MOV.U32 R54, RZ, RZ, R108 ;  /* 0x000000ffff367224 */ /* 0x000fe200078e006c */
[----:B------:R-:W0:Y:S01]  /*47b0*/  LDS.64 R56, [R226+UR7+0x2400] ;  /* 0x00240007e2387984 */ /* 0x000e220008000a00 */
[----:B------:R-:W-:Y:S01]  /*47c0*/  IMAD.MOV.U32 R55, RZ, RZ, R112 ;  /* 0x000000ffff377224 */ /* 0x000fe200078e0070 */
[----:B------:R-:W-:-:S02]  /*47d0*/  F2FP.F16.E4M3.UNPACK_B R62, R46 ;  /* 0x0000002eff3e723e */ /* 0x000fc400020006ff */
[----:B------:R-:W-:-:S04]  /*47e0*/  F2FP.F16.E4M3.UNPACK_B R63, R47 ;  /* 0x0000002fff3f723e */ /* 0x000fc800020006ff */
[----:B------:R-:W-:Y:S07]  /*47f0*/  HMMA.16816.F32 R84, R52, R60, R84 ;  /* 0x0000003c3454723c */ /* 0x000fee0000001854 */
[C---:B------:R-:W-:Y:S01]  /*4800*/  FMUL R52, R163.reuse, R80 ;  /* 0x00000050a3347220 */ /* 0x040fe20000400000 */
[----:B------:R-:W-:Y:S01]  /*4810*/  FMUL R53, R163, R81 ;  /* 0x00000051a3357220 */ /* 0x000fe20000400000 */
[C---:B------:R-:W-:Y:S01]  /*4820*/  FMUL R54, R162.reuse, R82 ;  /* 0x00000052a2367220 */ /* 0x040fe20000400000 */
[----:B------:R-:W-:Y:S01]  /*4830*/  FMUL R55, R162, R83 ;  /* 0x00000053a2377220 */ /* 0x000fe20000400000 */
[----:B------:R-:W-:-:S02]  /*4840*/  IMAD.MOV.U32 R80, RZ, RZ, R110 ;  /* 0x000000ffff507224 */ /* 0x000fc400078e006e */
[----:B------:R-:W-:Y:S02]  /*4850*/  IMAD.MOV.U32 R81, RZ, RZ, R114 ;  /* 0x000000ffff517224 */ /* 0x000fe400078e0072 */
[----:B------:R-:W-:Y:S02]  /*4860*/  IMAD.MOV.U32 R82, RZ, RZ, R108 ;  /* 0x000000ffff527224 */ /* 0x000fe400078e006c */
[----:B------:R-:W-:Y:S02]  /*4870*/  IMAD.MOV.U32 R83, RZ, RZ, R112 ;  /* 0x000000ffff537224 */ /* 0x000fe400078e0070 */
[----:B------:R-:W-:-:S05]  /*4880*/  FADD R108, -R119, R222 ;  /* 0x000000de776c7221 */ /* 0x000fca0000000100 */
[----:B------:R-:W-:Y:S01]  /*4890*/  HMMA.16816.F32 R80, R80, R62, R52 ;  /* 0x0000003e5050723c */ /* 0x000fe20000001834 */
[----:B------:R-:W-:Y:S01]  /*48a0*/  F2FP.F16.E4M3.UNPACK_B R96, R48.H1 ;  /* 0x00000030ff60723e */ /* 0x000fe200030006ff */
[----:B------:R-:W-:Y:S01]  /*48b0*/  FMUL R108, R108, 1.4426950216293334961 ;  /* 0x3fb8aa3b6c6c7820 */ /* 0x000fe20000400000 */
[----:B------:R-:W-:-:S04]  /*48c0*/  F2FP.F16.E4M3.UNPACK_B R97, R49.H1 ;  /* 0x00000031ff61723e */ /* 0x000fc800030006ff */
[----:B------:R-:W-:Y:S02]  /*48d0*/  IMAD.MOV.U32 R52, RZ, RZ, R111 ;  /* 0x000000ffff347224 */ /* 0x000fe400078e006f */
[----:B------:R-:W-:Y:S02]  /*48e0*/  IMAD.MOV.U32 R53, RZ, RZ, R115 ;  /* 0x000000ffff357224 */ /* 0x000fe400078e0073 */
[----:B------:R-:W-:Y:S02]  /*48f0*/  IMAD.MOV.U32 R54, RZ, RZ, R109 ;  /* 0x000000ffff367224 */ /* 0x000fe400078e006d */
[----:B------:R-:W-:Y:S01]  /*4900*/  IMAD.MOV.U32 R55, RZ, RZ, R113 ;  /* 0x000000ffff377224 */ /* 0x000fe200078e0071 */
[----:B------:R-:W1:Y:S01]  /*4910*/  MUFU.EX2 R223, R223 ;  /* 0x000000df00df7308 */ /* 0x000e620000000800 */
[----:B------:R-:W-:Y:S01]  /*4920*/  F2FP.F16.E4M3.UNPACK_B R58, R50.H1 ;  /* 0x00000032ff3a723e */ /* 0x000fe200030006ff */
[----:B------:R-:W-:Y:S01]  /*4930*/  IMAD.MOV.U32 R48, RZ, RZ, R111 ;  /* 0x000000ffff307224 */ /* 0x000fe200078e006f */
[----:B------:R-:W-:Y:S01]  /*4940*/  F2FP.F16.E4M3.UNPACK_B R59, R51.H1 ;  /* 0x00000033ff3b723e */ /* 0x000fe200030006ff */
[----:B------:R-:W-:-:S02]  /*4950*/  IMAD.MOV.U32 R49, RZ, RZ, R115 ;  /* 0x000000ffff317224 */ /* 0x000fc400078e0073 */
[----:B------:R-:W-:Y:S02]  /*4960*/  HMMA.16816.F32 R72, R52, R96, R72 ;  /* 0x000000603448723c */ /* 0x000fe40000001848 */
[----:B------:R-:W2:Y:S01]  /*4970*/  MUFU.EX2 R108, R108 ;  /* 0x0000006c006c7308 */ /* 0x000ea20000000800 */
[----:B------:R-:W-:Y:S02]  /*4980*/  IMAD.MOV.U32 R50, RZ, RZ, R109 ;  /* 0x000000ffff327224 */ /* 0x000fe400078e006d */
[----:B------:R-:W-:Y:S02]  /*4990*/  IMAD.MOV.U32 R51, RZ, RZ, R113 ;  /* 0x000000ffff337224 */ /* 0x000fe400078e0071 */
[----:B------:R-:W-:Y:S01]  /*49a0*/  F2FP.F16.E4M3.UNPACK_B R52, R44.H1 ;  /* 0x0000002cff34723e */ /* 0x000fe200030006ff */
[----:B------:R-:W-:Y:S01]  /*49b0*/  IMAD.MOV.U32 R44, RZ, RZ, R111 ;  /* 0x000000ffff2c7224 */ /* 0x000fe200078e006f */
[----:B------:R-:W-:Y:S01]  /*49c0*/  F2FP.F16.E4M3.UNPACK_B R53, R45.H1 ;  /* 0x0000002dff35723e */ /* 0x000fe200030006ff */
[----:B------:R-:W-:Y:S01]  /*49d0*/  IMAD.MOV.U32 R45, RZ, RZ, R115 ;  /* 0x000000ffff2d7224 */ /* 0x000fe200078e0073 */
[----:B------:R-:W-:Y:S01]  /*49e0*/  F2FP.F16.E4M3.UNPACK_B R54, R46.H1 ;  /* 0x0000002eff36723e */ /* 0x000fe200030006ff */
[----:B------:R-:W-:Y:S01]  /*49f0*/  IMAD.MOV.U32 R46, RZ, RZ, R109 ;  /* 0x000000ffff2e7224 */ /* 0x000fe200078e006d */
[----:B------:R-:W-:Y:S01]  /*4a00*/  F2FP.F16.E4M3.UNPACK_B R55, R47.H1 ;  /* 0x0000002fff37723e */ /* 0x000fe200030006ff */
[----:B------:R-:W-:Y:S01]  /*4a10*/  IMAD.MOV.U32 R47, RZ, RZ, R113 ;  /* 0x000000ffff2f7224 */ /* 0x000fe200078e0071 */
[C---:B------:R-:W-:Y:S06]  /*4a20*/  HMMA.16816.F32 R64, R48.reuse, R58, R64 ;  /* 0x0000003a3040723c */ /* 0x040fec0000001840 */
[----:B------:R-:W-:Y:S06]  /*4a30*/  HMMA.16816.F32 R84, R48, R52, R84 ;  /* 0x000000343054723c */ /* 0x000fec0000001854 */
[----:B------:R-:W-:Y:S01]  /*4a40*/  HMMA.16816.F32 R80, R44, R54, R80 ;  /* 0x000000362c50723c */ /* 0x000fe20000001850 */
[----:B0-----:R-:W-:-:S06]  /*4a50*/  IMAD.MOV.U32 R50, RZ, RZ, R56 ;  /* 0x000000ffff327224 */ /* 0x001fcc00078e0038 */
[----:B------:R-:W-:Y:S02]  /*4a60*/  IMAD.MOV.U32 R46, RZ, RZ, R56 ;  /* 0x000000ffff2e7224 */ /* 0x000fe400078e0038 */
[----:B------:R-:W0:Y:S01]  /*4a70*/  LDC R56, c[0x0][0x280] ;  /* 0x0000a000ff387b82 */ /* 0x000e220000000800 */
[C---:B-1----:R-:W-:Y:S01]  /*4a80*/  FMUL R76, R223.reuse, R76 ;  /* 0x0000004cdf4c7220 */ /* 0x042fe20000400000 */
[C---:B------:R-:W-:Y:S01]  /*4a90*/  FMUL R77, R223.reuse, R77 ;  /* 0x0000004ddf4d7220 */ /* 0x040fe20000400000 */
[C---:B------:R-:W-:Y:S01]  /*4aa0*/  FMUL R88, R223.reuse, R88 ;  /* 0x00000058df587220 */ /* 0x040fe20000400000 */
[----:B------:R-:W-:Y:S01]  /*4ab0*/  FMUL R89, R223, R89 ;  /* 0x00000059df597220 */ /* 0x000fe20000400000 */
[C---:B--2---:R-:W-:Y:S01]  /*4ac0*/  FMUL R78, R108.reuse, R78 ;  /* 0x0000004e6c4e7220 */ /* 0x044fe20000400000 */
[C---:B------:R-:W-:Y:S01]  /*4ad0*/  FMUL R79, R108.reuse, R79 ;  /* 0x0000004f6c4f7220 */ /* 0x040fe20000400000 */
[C---:B------:R-:W-:Y:S01]  /*4ae0*/  FMUL R90, R108.reuse, R90 ;  /* 0x0000005a6c5a7220 */ /* 0x040fe20000400000 */
[----:B------:R-:W-:Y:S01]  /*4af0*/  FMUL R91, R108, R91 ;  /* 0x0000005b6c5b7220 */ /* 0x000fe20000400000 */
[----:B------:R-:W-:-:S02]  /*4b00*/  IMAD.MOV.U32 R48, RZ, RZ, R98 ;  /* 0x000000ffff307224 */ /* 0x000fc400078e0062 */
[C---:B------:R-:W-:Y:S01]  /*4b10*/  FMUL R92, R223.reuse, R92 ;  /* 0x0000005cdf5c7220 */ /* 0x040fe20000400000 */
[----:B------:R-:W-:Y:S02]  /*4b20*/  IMAD.MOV.U32 R44, RZ, RZ, R98 ;  /* 0x000000ffff2c7224 */ /* 0x000fe400078e0062 */
[C---:B------:R-:W-:Y:S01]  /*4b30*/  FMUL R93, R223.reuse, R93 ;  /* 0x0000005ddf5d7220 */ /* 0x040fe20000400000 */
[--C-:B------:R-:W-:Y:S02]  /*4b40*/  IMAD.MOV.U32 R49, RZ, RZ, R104.reuse ;  /* 0x000000ffff317224 */ /* 0x100fe400078e0068 */
[C---:B------:R-:W-:Y:S01]  /*4b50*/  FMUL R68, R223.reuse, R68 ;  /* 0x00000044df447220 */ /* 0x040fe20000400000 */
[----:B------:R-:W-:Y:S02]  /*4b60*/  IMAD.MOV.U32 R45, RZ, RZ, R104 ;  /* 0x000000ffff2d7224 */ /* 0x000fe400078e0068 */
[----:B------:R-:W-:Y:S01]  /*4b70*/  FMUL R69, R223, R69 ;  /* 0x00000045df457220 */ /* 0x000fe20000400000 */
[----:B------:R-:W-:-:S02]  /*4b80*/  IMAD.MOV.U32 R51, RZ, RZ, R100 ;  /* 0x000000ffff337224 */ /* 0x000fc400078e0064 */
[C---:B------:R-:W-:Y:S01]  /*4b90*/  FMUL R94, R108.reuse, R94 ;  /* 0x0000005e6c5e7220 */ /* 0x040fe20000400000 */
[----:B------:R-:W-:Y:S02]  /*4ba0*/  IMAD.MOV.U32 R47, RZ, RZ, R100 ;  /* 0x000000ffff2f7224 */ /* 0x000fe400078e0064 */
[C---:B------:R-:W-:Y:S01]  /*4bb0*/  FMUL R95, R108.reuse, R95 ;  /* 0x0000005f6c5f7220 */ /* 0x040fe20000400000 */
[C---:B------:R-:W-:Y:S01]  /*4bc0*/  FMUL R70, R108.reuse, R70 ;  /* 0x000000466c467220 */ /* 0x040fe20000400000 */
[----:B------:R-:W-:Y:S01]  /*4bd0*/  FMUL R71, R108, R71 ;  /* 0x000000476c477220 */ /* 0x000fe20000400000 */
[----:B------:R-:W-:Y:S06]  /*4be0*/  HMMA.16816.F32 R88, R48, R102, R88 ;  /* 0x000000663058723c */ /* 0x000fec0000001858 */
[----:B------:R-:W-:Y:S06]  /*4bf0*/  HMMA.16816.F32 R76, R44, R106, R76 ;  /* 0x0000006a2c4c723c */ /* 0x000fec000000184c */
[----:B------:R-:W-:Y:S06]  /*4c00*/  HMMA.16816.F32 R92, R48, R60, R92 ;  /* 0x0000003c305c723c */ /* 0x000fec000000185c */
[----:B------:R-:W-:Y:S01]  /*4c10*/  HMMA.16816.F32 R68, R44, R62, R68 ;  /* 0x0000003e2c44723c */ /* 0x000fe20000001844 */
[----:B------:R-:W-:Y:S01]  /*4c20*/  UIADD3 UR6, UR6, 0x20, URZ ;  /* 0x0000002006067890 */ /* 0x000fe2000fffe03f */
[----:B------:R-:W-:-:S05]  /*4c30*/  IMAD.MOV.U32 R48, RZ, RZ, R99 ;  /* 0x000000ffff307224 */ /* 0x000fca00078e0063 */
[----:B0-----:R-:W-:Y:S01]  /*4c40*/  ISETP.LE.AND P2, PT, R56, UR6, PT ;  /* 0x0000000638007c0c */ /* 0x001fe2000bf43270 */
[----:B------:R-:W-:Y:S02]  /*4c50*/  IMAD.MOV.U32 R44, RZ, RZ, R99 ;  /* 0x000000ffff2c7224 */ /* 0x000fe400078e0063 */
[--C-:B------:R-:W-:Y:S02]  /*4c60*/  IMAD.MOV.U32 R49, RZ, RZ, R105.reuse ;  /* 0x000000ffff317224 */ /* 0x100fe400078e0069 */
[----:B------:R-:W-:Y:S02]  /*4c70*/  IMAD.MOV.U32 R45, RZ, RZ, R105 ;  /* 0x000000ffff2d7224 */ /* 0x000fe400078e0069 */
[--C-:B------:R-:W-:Y:S02]  /*4c80*/  IMAD.MOV.U32 R50, RZ, RZ, R57.reuse ;  /* 0x000000ffff327224 */ /* 0x100fe400078e0039 */
[----:B------:R-:W-:Y:S02]  /*4c90*/  IMAD.MOV.U32 R46, RZ, RZ, R57 ;  /* 0x000000ffff2e7224 */ /* 0x000fe400078e0039 */
[----:B------:R-:W-:-:S02]  /*4ca0*/  IMAD.MOV.U32 R51, RZ, RZ, R101 ;  /* 0x000000ffff337224 */ /* 0x000fc400078e0065 */
[----:B------:R-:W-:Y:S01]  /*4cb0*/  IMAD.MOV.U32 R47, RZ, RZ, R101 ;  /* 0x000000ffff2f7224 */ /* 0x000fe200078e0065 */
[----:B------:R-:W-:Y:S02]  /*4cc0*/  ULEA UR5, UR13, UR5, 0x5 ;  /* 0x000000050d057291 */ /* 0x000fe4000f8e283f */
[----:B------:R-:W-:Y:S02]  /*4cd0*/  ULEA UR4, UR14, UR4, 0x5 ;  /* 0x000000040e047291 */ /* 0x000fe4000f8e283f */
[----:B------:R-:W-:Y:S01]  /*4ce0*/  HMMA.16816.F32 R76, R48, R96, R76 ;  /* 0x00000060304c723c */ /* 0x000fe2000000184c */
[----:B------:R-:W-:Y:S01]  /*4cf0*/  FFMA R217, R223, R217, R120 ;  /* 0x000000d9dfd97223 */ /* 0x000fe20000000078 */
[----:B------:R-:W-:Y:S01]  /*4d00*/  FFMA R219, R163, R219, R122 ;  /* 0x000000dba3db7223 */ /* 0x000fe2000000007a */
[----:B------:R-:W-:-:S03]  /*4d10*/  FFMA R218, R162, R218, R123 ;  /* 0x000000daa2da7223 */ /* 0x000fc6000000007b */
[----:B------:R-:W-:Y:S01]  /*4d20*/  HMMA.16816.F32 R88, R44, R58, R88 ;  /* 0x0000003a2c58723c */ /* 0x000fe20000001858 */
[----:B------:R-:W-:Y:S01]  /*4d30*/  FFMA R216, R108, R216, R121 ;  /* 0x000000d86cd87223 */ /* 0x000fe20000000079 */
[----:B------:R-:W-:-:S04]  /*4d40*/  IMAD.MOV.U32 R225, RZ, RZ, R116 ;  /* 0x000000ffffe17224 */ /* 0x000fc800078e0074 */
[----:B------:R-:W-:Y:S01]  /*4d50*/  HMMA.16816.F32 R92, R48, R52, R92 ;  /* 0x00000034305c723c */ /* 0x000fe2000000185c */
[----:B------:R-:W-:Y:S02]  /*4d60*/  IMAD.MOV.U32 R224, RZ, RZ, R117 ;  /* 0x000000ffffe07224 */ /* 0x000fe400078e0075 */
[----:B------:R-:W-:-:S03]  /*4d70*/  IMAD.MOV.U32 R223, RZ, RZ, R118 ;  /* 0x000000ffffdf7224 */ /* 0x000fc600078e0076 */
[----:B------:R-:W-:Y:S01]  /*4d80*/  HMMA.16816.F32 R68, R44, R54, R68 ;  /* 0x000000362c44723c */ /* 0x000fe20000001844 */
[----:B------:R-:W-:Y:S01]  /*4d90*/  IMAD.MOV.U32 R222, RZ, RZ, R119 ;  /* 0x000000ffffde7224 */ /* 0x000fe200078e0077 */
[----:B------:R-:W-:-:S07]  /*4da0*/  NOP ;  /* 0x0000000000007918 */ /* 0x000fce0000000000 */
[----:B------:R-:W-:-:S15]  /*4db0*/  @!P2 BRA `(.L_x_1) ;  /* 0xffffffd000b0a947 */ /* 0x000fde000383ffff */
.L_x_0:
[----:B------:R-:W-:Y:S01]  /*4dc0*/  SHF.R.U32.HI R3, RZ, 0x1, R0 ;  /* 0x00000001ff037819 */ /* 0x000fe20000011600 */
[----:B------:R-:W-:Y:S01]  /*4dd0*/  FMUL R4, R217, 8388608 ;  /* 0x4b000000d9047820 */ /* 0x000fe20000400000 */
[----:B------:R-:W-:Y:S01]  /*4de0*/  FSETP.GT.AND P2, PT, |R216|, 8.50705917302346158658e+37, PT ;  /* 0x7e800000d800780b */ /* 0x000fe20003f44200 */
[----:B0-----:R-:W-:Y:S01]  /*4df0*/  FMUL R5, R219, 8388608 ;  /* 0x4b000000db057820 */ /* 0x001fe20000400000 */
[----:B------:R-:W-:Y:S01]  /*4e00*/  LOP3.LUT R3, R3, 0xc, RZ, 0xc0, !PT ;  /* 0x0000000c03037812 */ /* 0x000fe200078ec0ff */
[----:B------:R-:W-:Y:S01]  /*4e10*/  FMUL R6, R218, 8388608 ;  /* 0x4b000000da067820 */ /* 0x000fe20000400000 */
[----:B------:R-:W-:Y:S01]  /*4e20*/  LEA R2, R2, UR7, 0x4 ;  /* 0x0000000702027c11 */ /* 0x000fe2000f8e20ff */
[----:B------:R-:W-:Y:S01]  /*4e30*/  BAR.SYNC.DEFER_BLOCKING 0x0 ;  /* 0x0000000000007b1d */ /* 0x000fe20000010000 */
[C---:B------:R-:W-:Y:S02]  /*4e40*/  FSETP.GEU.AND P1, PT, |R216|.reuse, 1.175494350822287508e-38, PT ;  /* 0x00800000d800780b */ /* 0x040fe40003f2e200 */
[----:B------:R-:W-:Y:S01]  /*4e50*/  FSETP.GEU.AND P6, PT, R216, 1.175494350822287508e-38, PT ;  /* 0x00800000d800780b */ /* 0x000fe20003fce000 */
[----:B------:R-:W-:-:S02]  /*4e60*/  IMAD.IADD R2, R3, 0x1, R2 ;  /* 0x0000000103027824 */ /* 0x000fc400078e0202 */
[----:B------:R-:W-:Y:S01]  /*4e70*/  FMUL R3, R216, 8388608 ;  /* 0x4b000000d8037820 */ /* 0x000fe20000400000 */
[----:B------:R-:W-:Y:S01]  /*4e80*/  FSETP.GEU.AND P5, PT, R217, 1.175494350822287508e-38, PT ;  /* 0x00800000d900780b */ /* 0x000fe20003fae000 */
[----:B------:R-:W-:Y:S01]  /*4e90*/  ULDC.64 UR4, c[0x0][0x270] ;  /* 0x00009c0000047ab9 */ /* 0x000fe20000000a00 */
[----:B------:R-:W-:Y:S01]  /*4ea0*/  @P2 FMUL R71, R71, 0.25 ;  /* 0x3e80000047472820 */ /* 0x000fe20000400000 */
[----:B------:R-:W-:Y:S01]  /*4eb0*/  @P2 FMUL R70, R70, 0.25 ;  /* 0x3e80000046462820 */ /* 0x000fe20000400000 */
[----:B------:R-:W-:Y:S01]  /*4ec0*/  FSEL R3, R3, R216, !P6 ;  /* 0x000000d803037208 */ /* 0x000fe20007000000 */
[----:B------:R-:W-:Y:S01]  /*4ed0*/  @P2 FMUL R216, R216, 0.25 ;  /* 0x3e800000d8d82820 */ /* 0x000fe20000400000 */
[----:B------:R-:W-:Y:S01]  /*4ee0*/  @P2 FMUL R95, R95, 0.25 ;  /* 0x3e8000005f5f2820 */ /* 0x000fe20000400000 */
[----:B------:R-:W-:Y:S01]  /*4ef0*/  @P2 FMUL R94, R94, 0.25 ;  /* 0x3e8000005e5e2820 */ /* 0x000fe20000400000 */
[----:B------:R-:W-:Y:S01]  /*4f00*/  @P2 FMUL R91, R91, 0.25 ;  /* 0x3e8000005b5b2820 */ /* 0x000fe20000400000 */
[----:B------:R-:W-:Y:S01]  /*4f10*/  @P2 FMUL R90, R90, 0.25 ;  /* 0x3e8000005a5a2820 */ /* 0x000fe20000400000 */
[----:B------:R-:W-:Y:S01]  /*4f20*/  @P2 FMUL R79, R79, 0.25 ;  /* 0x3e8000004f4f2820 */ /* 0x000fe20000400000 */
[----:B------:R-:W-:Y:S01]  /*4f30*/  @P2 FMUL R78, R78, 0.25 ;  /* 0x3e8000004e4e2820 */ /* 0x000fe20000400000 */
[----:B------:R-:W-:Y:S01]  /*4f40*/  @!P1 FMUL R216, R216, 16777216 ;  /* 0x4b800000d8d89820 */ /* 0x000fe20000400000 */
        /* <DEDUP_REMOVED lines=8> */
[C---:B------:R-:W-:Y:S01]  /*4fd0*/  FSETP.GT.AND P1, PT, |R218|.reuse, 8.50705917302346158658e+37, PT ;  /* 0x7e800000da00780b */ /* 0x040fe20003f24200 */
[----:B------:R-:W-:Y:S01]  /*4fe0*/  VIADD R16, R3, 0xc0cafb0d ;  /* 0xc0cafb0d03107836 */ /* 0x000fe20000000000 */
[----:B------:R-:W-:Y:S01]  /*4ff0*/  FSETP.GEU.AND P3, PT, R219, 1.175494350822287508e-38, PT ;  /* 0x00800000db00780b */ /* 0x000fe20003f6e000 */
[----:B------:R-:W-:Y:S01]  /*5000*/  UIMAD UR4, UR8, UR4, URZ ;  /* 0x00000004080472a4 */ /* 0x000fe2000f8e023f */
[----:B------:R-:W-:-:S02]  /*5010*/  FSETP.GEU.AND P4, PT, R218, 1.175494350822287508e-38, PT ;  /* 0x00800000da00780b */ /* 0x000fc40003f8e000 */
[----:B------:R-:W-:Y:S02]  /*5020*/  FSEL R4, R4, R217, !P5 ;  /* 0x000000d904047208 */ /* 0x000fe40006800000 */
[----:B------:R-:W-:Y:S02]  /*5030*/  FSEL R11, RZ, -23, P5 ;  /* 0xc1b80000ff0b7808 */ /* 0x000fe40002800000 */
[----:B------:R-:W-:Y:S01]  /*5040*/  FSETP.GEU.AND P5, PT, |R218|, 1.175494350822287508e-38, PT ;  /* 0x00800000da00780b */ /* 0x000fe20003fae200 */
[----:B------:R-:W-:Y:S01]  /*5050*/  VIADD R14, R4, 0xc0cafb0d ;  /* 0xc0cafb0d040e7836 */ /* 0x000fe20000000000 */
[----:B------:R-:W-:Y:S01]  /*5060*/  FSEL R5, R5, R219, !P3 ;  /* 0x000000db05057208 */ /* 0x000fe20005800000 */
[----:B------:R-:W-:Y:S01]  /*5070*/  @P1 FMUL R83, R83, 0.25 ;  /* 0x3e80000053531820 */ /* 0x000fe20000400000 */
[----:B------:R-:W-:Y:S01]  /*5080*/  FSEL R6, R6, R218, !P4 ;  /* 0x000000da06067208 */ /* 0x000fe20006000000 */
[----:B------:R-:W-:Y:S01]  /*5090*/  @P1 FMUL R218, R218, 0.25 ;  /* 0x3e800000dada1820 */ /* 0x000fe20000400000 */
[----:B------:R-:W-:Y:S01]  /*50a0*/  FSEL R7, RZ, -23, P3 ;  /* 0xc1b80000ff077808 */ /* 0x000fe20001800000 */
[----:B------:R-:W-:Y:S01]  /*50b0*/  VIADD R8, R5, 0xc0cafb0d ;  /* 0xc0cafb0d05087836 */ /* 0x000fe20000000000 */
[----:B------:R-:W-:Y:S01]  /*50c0*/  FSETP.GT.AND P3, PT, |R217|, 8.50705917302346158658e+37, PT ;  /* 0x7e800000d900780b */ /* 0x000fe20003f64200 */
[----:B------:R-:W-:Y:S01]  /*50d0*/  VIADD R10, R6, 0xc0cafb0d ;  /* 0xc0cafb0d060a7836 */ /* 0x000fe20000000000 */
[----:B------:R-:W-:Y:S01]  /*50e0*/  LOP3.LUT R15, R14, 0xff800000, RZ, 0xc0, !PT ;  /* 0xff8000000e0f7812 */ /* 0x000fe200078ec0ff */
[----:B------:R-:W-:Y:S01]  /*50f0*/  @P1 FMUL R82, R82, 0.25 ;  /* 0x3e80000052521820 */ /* 0x000fe20000400000 */
[----:B------:R-:W-:Y:S01]  /*5100*/  LOP3.LUT R12, R8, 0xff800000, RZ, 0xc0, !PT ;  /* 0xff800000080c7812 */ /* 0x000fe200078ec0ff */
[----:B------:R-:W-:Y:S01]  /*5110*/  @!P5 FMUL R218, R218, 16777216 ;  /* 0x4b800000dadad820 */ /* 0x000fe20000400000 */
[----:B------:R-:W-:Y:S01]  /*5120*/  LOP3.LUT R13, R10, 0xff800000, RZ, 0xc0, !PT ;  /* 0xff8000000a0d7812 */ /* 0x000fe200078ec0ff */
[----:B------:R-:W-:Y:S01]  /*5130*/  @P1 FMUL R87, R87, 0.25 ;  /* 0x3e80000057571820 */ /* 0x000fe20000400000 */
[----:B------:R-:W-:Y:S01]  /*5140*/  FSETP.GT.AND P2, PT, |R219|, 8.50705917302346158658e+37, PT ;  /* 0x7e800000db00780b */ /* 0x000fe20003f44200 */
[----:B------:R-:W0:Y:S01]  /*5150*/  MUFU.RCP R31, R218 ;  /* 0x000000da001f7308 */ /* 0x000e220000001000 */
[----:B------:R-:W-:Y:S01]  /*5160*/  FSEL R9, RZ, -23, P4 ;  /* 0xc1b80000ff097808 */ /* 0x000fe20002000000 */
[----:B------:R-:W-:Y:S01]  /*5170*/  @P1 FMUL R86, R86, 0.25 ;  /* 0x3e80000056561820 */ /* 0x000fe20000400000 */
[----:B------:R-:W-:Y:S01]  /*5180*/  I2FP.F32.S32 R8, R12 ;  /* 0x0000000c00087245 */ /* 0x000fe20000201400 */
[----:B------:R-:W-:Y:S01]  /*5190*/  @P3 FMUL R69, R69, 0.25 ;  /* 0x3e80000045453820 */ /* 0x000fe20000400000 */
[C---:B------:R-:W-:Y:S01]  /*51a0*/  FSETP.GEU.AND P4, PT, |R217|.reuse, 1.175494350822287508e-38, PT ;  /* 0x00800000d900780b */ /* 0x040fe20003f8e200 */
[----:B------:R-:W-:Y:S01]  /*51b0*/  @P3 FMUL R217, R217, 0.25 ;  /* 0x3e800000d9d93820 */ /* 0x000fe20000400000 */
[----:B------:R-:W-:Y:S01]  /*51c0*/  I2FP.F32.S32 R10, R13 ;  /* 0x0000000d000a7245 */ /* 0x000fe20000201400 */
[----:B------:R-:W-:Y:S01]  /*51d0*/  @P3 FMUL R68, R68, 0.25 ;  /* 0x3e80000044443820 */ /* 0x000fe20000400000 */
[----:B------:R-:W-:Y:S01]  /*51e0*/  @P3 FMUL R93, R93, 0.25 ;  /* 0x3e8000005d5d3820 */ /* 0x000fe20000400000 */
[----:B------:R-:W-:Y:S01]  /*51f0*/  @P3 FMUL R92, R92, 0.25 ;  /* 0x3e8000005c5c3820 */ /* 0x000fe20000400000 */
[----:B------:R-:W-:Y:S01]  /*5200*/  @P3 FMUL R89, R89, 0.25 ;  /* 0x3e80000059593820 */ /* 0x000fe20000400000 */
[----:B------:R-:W-:Y:S01]  /*5210*/  @P3 FMUL R88, R88, 0.25 ;  /* 0x3e80000058583820 */ /* 0x000fe20000400000 */
[----:B------:R-:W-:Y:S01]  /*5220*/  @P3 FMUL R77, R77, 0.25 ;  /* 0x3e8000004d4d3820 */ /* 0x000fe20000400000 */
[----:B------:R-:W-:Y:S01]  /*5230*/  @P3 FMUL R76, R76, 0.25 ;  /* 0x3e8000004c4c3820 */ /* 0x000fe20000400000 */
[----:B------:R-:W-:Y:S01]  /*5240*/  I2FP.F32.S32 R14, R15 ;  /* 0x0000000f000e7245 */ /* 0x000fe20000201400 */
[----:B------:R-:W-:Y:S01]  /*5250*/  FFMA.FTZ R7, R8, 1.1920928955078125e-07, R7 ;  /* 0x3400000008077823 */ /* 0x000fe20000010007 */
[----:B------:R-:W-:Y:S01]  /*5260*/  FSETP.GEU.AND P3, PT, |R219|, 1.175494350822287508e-38, PT ;  /* 0x00800000db00780b */ /* 0x000fe20003f6e200 */
[----:B------:R-:W-:Y:S01]  /*5270*/  FFMA.FTZ R8, R10, 1.1920928955078125e-07, R9 ;  /* 0x340000000a087823 */ /* 0x000fe20000010009 */
[----:B------:R-:W-:Y:S01]  /*5280*/  @P1 FMUL R67, R67, 0.25 ;  /* 0x3e80000043431820 */ /* 0x000fe20000400000 */
[----:B------:R-:W-:Y:S01]  /*5290*/  FFMA.FTZ R9, R14, 1.1920928955078125e-07, R11 ;  /* 0x340000000e097823 */ /* 0x000fe2000001000b */
[----:B------:R-:W-:Y:S01]  /*52a0*/  @P1 FMUL R66, R66, 0.25 ;  /* 0x3e80000042421820 */ /* 0x000fe20000400000 */
[----:B------:R-:W1:Y:S01]  /*52b0*/  MUFU.RCP R11, R216 ;  /* 0x000000d8000b7308 */ /* 0x000e620000001000 */
        /* <DEDUP_REMOVED lines=11> */
[----:B------:R-:W-:Y:S01]  /*5370*/  LOP3.LUT R18, R16, 0xff800000, RZ, 0xc0, !PT ;  /* 0xff80000010127812 */ /* 0x000fe200078ec0ff */
[----:B------:R-:W-:Y:S01]  /*5380*/  @!P3 FMUL R219, R219, 16777216 ;  /* 0x4b800000dbdbb820 */ /* 0x000fe20000400000 */
[C---:B0-----:R-:W-:Y:S01]  /*5390*/  FMUL R32, R31.reuse, R83 ;  /* 0x000000531f207220 */ /* 0x041fe20000400000 */
[C---:B------:R-:W-:Y:S01]  /*53a0*/  FMUL R33, R31.reuse, R82 ;  /* 0x000000521f217220 */ /* 0x040fe20000400000 */
[C---:B------:R-:W-:Y:S01]  /*53b0*/  FMUL R36, R31.reuse, R87 ;  /* 0x000000571f247220 */ /* 0x040fe20000400000 */
[C---:B------:R-:W-:Y:S01]  /*53c0*/  FMUL R37, R31.reuse, R86 ;  /* 0x000000561f257220 */ /* 0x040fe20000400000 */
[C---:B------:R-:W-:Y:S01]  /*53d0*/  FMUL R39, R31.reuse, R67 ;  /* 0x000000431f277220 */ /* 0x040fe20000400000 */
[C---:B------:R-:W-:Y:S01]  /*53e0*/  FMUL R40, R31.reuse, R66 ;  /* 0x000000421f287220 */ /* 0x040fe20000400000 */
[C---:B------:R-:W-:Y:S01]  /*53f0*/  FMUL R43, R31.reuse, R75 ;  /* 0x0000004b1f2b7220 */ /* 0x040fe20000400000 */
[----:B------:R-:W-:Y:S01]  /*5400*/  FMUL R44, R31, R74 ;  /* 0x0000004a1f2c7220 */ /* 0x000fe20000400000 */
[----:B------:R-:W-:Y:S01]  /*5410*/  FSEL R16, RZ, -23, P6 ;  /* 0xc1b80000ff107808 */ /* 0x000fe20003000000 */
[----:B------:R-:W0:Y:S01]  /*5420*/  MUFU.RCP R31, R219 ;  /* 0x000000db001f7308 */ /* 0x000e220000001000 */
[----:B------:R-:W-:Y:S01]  /*5430*/  I2FP.F32.S32 R17, R18 ;  /* 0x0000001200117245 */ /* 0x000fe20000201400 */
[----:B------:R-:W-:Y:S01]  /*5440*/  @!P4 FMUL R217, R217, 16777216 ;  /* 0x4b800000d9d9c820 */ /* 0x000fe20000400000 */
[C---:B-1----:R-:W-:Y:S01]  /*5450*/  FMUL R14, R11.reuse, R71 ;  /* 0x000000470b0e7220 */ /* 0x042fe20000400000 */
[C---:B------:R-:W-:Y:S01]  /*5460*/  FMUL R20, R11.reuse, R95 ;  /* 0x0000005f0b147220 */ /* 0x040fe20000400000 */
[----:B------:R-:W-:Y:S01]  /*5470*/  FMUL R21, R11, R94 ;  /* 0x0000005e0b157220 */ /* 0x000fe20000400000 */
[----:B------:R-:W-:Y:S01]  /*5480*/  FFMA.FTZ R10, R17, 1.1920928955078125e-07, R16 ;  /* 0x34000000110a7823 */ /* 0x000fe20000010010 */
[C---:B------:R-:W-:Y:S01]  /*5490*/  FMUL R17, R11.reuse, R70 ;  /* 0x000000460b117220 */ /* 0x040fe20000400000 */
[C---:B------:R-:W-:Y:S01]  /*54a0*/  FMUL R24, R11.reuse, R91 ;  /* 0x0000005b0b187220 */ /* 0x040fe20000400000 */
[C---:B------:R-:W-:Y:S01]  /*54b0*/  FMUL R25, R11.reuse, R90 ;  /* 0x0000005a0b197220 */ /* 0x040fe20000400000 */
[C---:B------:R-:W-:Y:S01]  /*54c0*/  FMUL R28, R11.reuse, R79 ;  /* 0x0000004f0b1c7220 */ /* 0x040fe20000400000 */
[----:B------:R-:W-:Y:S01]  /*54d0*/  FMUL R29, R11, R78 ;  /* 0x0000004e0b1d7220 */ /* 0x000fe20000400000 */
[----:B------:R-:W-:Y:S01]  /*54e0*/  @P2 FMUL R81, R81, 0.25 ;  /* 0x3e80000051512820 */ /* 0x000fe20000400000 */
[----:B------:R-:W1:Y:S01]  /*54f0*/  MUFU.RCP R11, R217 ;  /* 0x000000d9000b7308 */ /* 0x000e620000001000 */
        /* <DEDUP_REMOVED lines=31> */
[----:B------:R-:W-:Y:S01]  /*56f0*/  F2FP.SATFINITE.E4M3.F32.PACK_AB_MERGE_C R45, R45, R46, RZ ;  /* 0x0000002e2d2d723e */ /* 0x000fe200048070ff */
[----:B-1----:R-:W-:Y:S01]  /*5700*/  FMUL R16, R11, R69 ;  /* 0x000000450b107220 */ /* 0x002fe20000400000 */
[----:B------:R-:W-:Y:S01]  /*5710*/  F2FP.SATFINITE.E4M3.F32.PACK_AB_MERGE_C R41, R41, R42, RZ ;  /* 0x0000002a2929723e */ /* 0x000fe200048070ff */
[C---:B------:R-:W-:Y:S01]  /*5720*/  FMUL R19, R11.reuse, R68 ;  /* 0x000000440b137220 */ /* 0x040fe20000400000 */
[----:B------:R-:W-:Y:S01]  /*5730*/  F2FP.SATFINITE.E4M3.F32.PACK_AB_MERGE_C R31, R38, R31, RZ ;  /* 0x0000001f261f723e */ /* 0x000fe200048070ff */
[C---:B------:R-:W-:Y:S01]  /*5740*/  FMUL R22, R11.reuse, R93 ;  /* 0x0000005d0b167220 */ /* 0x040fe20000400000 */
[C---:B------:R-:W-:Y:S01]  /*5750*/  FMUL R23, R11.reuse, R92 ;  /* 0x0000005c0b177220 */ /* 0x040fe20000400000 */
[C---:B------:R-:W-:Y:S01]  /*5760*/  FMUL R26, R11.reuse, R89 ;  /* 0x000000590b1a7220 */ /* 0x040fe20000400000 */
[C---:B------:R-:W-:Y:S01]  /*5770*/  FMUL R27, R11.reuse, R88 ;  /* 0x000000580b1b7220 */ /* 0x040fe20000400000 */
[C---:B------:R-:W-:Y:S01]  /*5780*/  FMUL R30, R11.reuse, R77 ;  /* 0x0000004d0b1e7220 */ /* 0x040fe20000400000 */
[----:B------:R-:W-:Y:S01]  /*5790*/  FMUL R11, R11, R76 ;  /* 0x0000004c0b0b7220 */ /* 0x000fe20000400000 */
[----:B------:R-:W-:Y:S01]  /*57a0*/  LOP3.LUT R45, R45, 0xffff, RZ, 0xc0, !PT ;  /* 0x0000ffff2d2d7812 */ /* 0x000fe200078ec0ff */
[----:B------:R-:W0:Y:S01]  /*57b0*/  LDC R72, c[0x0][0x278] ;  /* 0x00009e00ff487b82 */ /* 0x000e220000000800 */
[----:B------:R-:W-:Y:S01]  /*57c0*/  LOP3.LUT R31, R31, 0xffff, RZ, 0xc0, !PT ;  /* 0x0000ffff1f1f7812 */ /* 0x000fe200078ec0ff */
[----:B------:R-:W-:Y:S01]  /*57d0*/  IMAD.IADD R12, R5, 0x1, -R12 ;  /* 0x00000001050c7824 */ /* 0x000fe200078e0a0c */
[----:B------:R-:W-:Y:S01]  /*57e0*/  LOP3.LUT R38, R41, 0xffff, RZ, 0xc0, !PT ;  /* 0x0000ffff29267812 */ /* 0x000fe200078ec0ff */
[----:B------:R-:W-:Y:S01]  /*57f0*/  IMAD.IADD R13, R6, 0x1, -R13 ;  /* 0x00000001060d7824 */ /* 0x000fe200078e0a0d */
[----:B------:R-:W-:Y:S01]  /*5800*/  F2FP.SATFINITE.E4M3.F32.PACK_AB_MERGE_C R43, R43, R44, RZ ;  /* 0x0000002c2b2b723e */ /* 0x000fe200048070ff */
[----:B------:R-:W-:Y:S01]  /*5810*/  FADD R12, R12, -1 ;  /* 0xbf8000000c0c7421 */ /* 0x000fe20000000000 */
[----:B------:R-:W-:Y:S01]  /*5820*/  F2FP.SATFINITE.E4M3.F32.PACK_AB_MERGE_C R39, R39, R40, RZ ;  /* 0x000000282727723e */ /* 0x000fe200048070ff */
[----:B------:R-:W-:Y:S01]  /*5830*/  FADD R13, R13, -1 ;  /* 0xbf8000000d0d7421 */ /* 0x000fe20000000000 */
[----:B------:R-:W-:Y:S01]  /*5840*/  F2FP.SATFINITE.E4M3.F32.PACK_AB_MERGE_C R36, R36, R37, RZ ;  /* 0x000000252424723e */ /* 0x000fe200048070ff */
[----:B------:R-:W-:Y:S01]  /*5850*/  IMAD.IADD R15, R4, 0x1, -R15 ;  /* 0x00000001040f7824 */ /* 0x000fe200078e0a0f */
[----:B------:R-:W-:Y:S01]  /*5860*/  F2FP.SATFINITE.E4M3.F32.PACK_AB_MERGE_C R11, R30, R11, RZ ;  /* 0x0000000b1e0b723e */ /* 0x000fe200048070ff */
[----:B------:R-:W-:Y:S01]  /*5870*/  IMAD.IADD R18, R3, 0x1, -R18 ;  /* 0x0000000103127824 */ /* 0x000fe200078e0a12 */
[----:B------:R-:W-:Y:S01]  /*5880*/  F2FP.SATFINITE.E4M3.F32.PACK_AB_MERGE_C R24, R24, R25, RZ ;  /* 0x000000191818723e */ /* 0x000fe200048070ff */
[----:B------:R-:W-:Y:S01]  /*5890*/  FADD R15, R15, -1 ;  /* 0xbf8000000f0f7421 */ /* 0x000fe20000000000 */
[----:B------:R-:W-:Y:S01]  /*58a0*/  F2FP.SATFINITE.E4M3.F32.PACK_AB_MERGE_C R34, R34, R35, RZ ;  /* 0x000000232222723e */ /* 0x000fe200048070ff */
[----:B------:R-:W-:Y:S01]  /*58b0*/  FADD R18, R18, -1 ;  /* 0xbf80000012127421 */ /* 0x000fe20000000000 */
[----:B------:R-:W-:-:S02]  /*58c0*/  F2FP.SATFINITE.E4M3.F32.PACK_AB_MERGE_C R20, R20, R21, RZ ;  /* 0x000000151414723e */ /* 0x000fc400048070ff */
[----:B------:R-:W-:Y:S02]  /*58d0*/  PRMT R30, R31, 0x3340, R0 ;  /* 0x000033401f1e7816 */ /* 0x000fe40000000000 */
[----:B------:R-:W-:Y:S02]  /*58e0*/  PRMT R25, R45, 0x3340, R38 ;  /* 0x000033402d197816 */ /* 0x000fe40000000026 */
[----:B------:R-:W-:Y:S02]  /*58f0*/  F2FP.SATFINITE.E4M3.F32.PACK_AB_MERGE_C R26, R26, R27, RZ ;  /* 0x0000001b1a1a723e */ /* 0x000fe400048070ff */
[----:B------:R-:W-:Y:S02]  /*5900*/  F2FP.SATFINITE.E4M3.F32.PACK_AB_MERGE_C R22, R22, R23, RZ ;  /* 0x000000171616723e */ /* 0x000fe400048070ff */
[----:B------:R-:W-:Y:S02]  /*5910*/  LOP3.LUT R43, R43, 0xffff, RZ, 0xc0, !PT ;  /* 0x0000ffff2b2b7812 */ /* 0x000fe400078ec0ff */
[----:B------:R-:W-:-:S02]  /*5920*/  LOP3.LUT R35, R36, 0xffff, RZ, 0xc0, !PT ;  /* 0x0000ffff24237812 */ /* 0x000fc400078ec0ff */
[----:B------:R-:W-:Y:S02]  /*5930*/  LOP3.LUT R40, R39, 0xffff, RZ, 0xc0, !PT ;  /* 0x0000ffff27287812 */ /* 0x000fe400078ec0ff */
[----:B------:R-:W-:Y:S02]  /*5940*/  F2FP.SATFINITE.E4M3.F32.PACK_AB_MERGE_C R21, R16, R19, RZ ;  /* 0x000000131015723e */ /* 0x000fe400048070ff */
[----:B------:R-:W-:Y:S02]  /*5950*/  F2FP.SATFINITE.E4M3.F32.PACK_AB_MERGE_C R28, R28, R29, RZ ;  /* 0x0000001d1c1c723e */ /* 0x000fe400048070ff */
[----:B------:R-:W-:Y:S02]  /*5960*/  SHF.R.U32.HI R16, RZ, 0x8, R31 ;  /* 0x00000008ff107819 */ /* 0x000fe4000001161f */
[----:B------:R-:W-:Y:S02]  /*5970*/  PRMT R25, R25, 0x5410, R30 ;  /* 0x0000541019197816 */ /* 0x000fe4000000001e */
[----:B------:R-:W-:-:S02]  /*5980*/  PRMT R36, R35, 0x3340, R0 ;  /* 0x0000334023247816 */ /* 0x000fc40000000000 */
[----:B------:R-:W-:Y:S02]  /*5990*/  PRMT R27, R43, 0x3340, R40 ;  /* 0x000033402b1b7816 */ /* 0x000fe40000000028 */
[----:B------:R-:W-:Y:S02]  /*59a0*/  F2FP.SATFINITE.E4M3.F32.PACK_AB_MERGE_C R23, R14, R17, RZ ;  /* 0x000000110e17723e */ /* 0x000fe400048070ff */
[----:B------:R-:W-:Y:S02]  /*59b0*/  LOP3.LUT R30, R11, 0xffff, RZ, 0xc0, !PT ;  /* 0x0000ffff0b1e7812 */ /* 0x000fe400078ec0ff */
[----:B------:R-:W-:Y:S02]  /*59c0*/  LOP3.LUT R37, R26, 0xffff, RZ, 0xc0, !PT ;  /* 0x0000ffff1a257812 */ /* 0x000fe400078ec0ff */
[----:B------:R-:W-:Y:S02]  /*59d0*/  LOP3.LUT R41, R22, 0xffff, RZ, 0xc0, !PT ;  /* 0x0000ffff16297812 */ /* 0x000fe400078ec0ff */
[----:B------:R-:W-:-:S02]  /*59e0*/  LOP3.LUT R28, R28, 0xffff, RZ, 0xc0, !PT ;  /* 0x0000ffff1c1c7812 */ /* 0x000fc400078ec0ff */
[----:B------:R-:W-:Y:S02]  /*59f0*/  LOP3.LUT R39, R24, 0xffff, RZ, 0xc0, !PT ;  /* 0x0000ffff18277812 */ /* 0x000fe400078ec0ff */
[----:B------:R-:W-:Y:S02]  /*5a00*/  LOP3.LUT R47, R20, 0xffff, RZ, 0xc0, !PT ;  /* 0x0000ffff142f7812 */ /* 0x000fe400078ec0ff */
[----:B------:R-:W-:Y:S02]  /*5a10*/  SHF.R.U32.HI R11, RZ, 0x8, R45 ;  /* 0x00000008ff0b7819 */ /* 0x000fe4000001162d */
[----:B------:R-:W-:Y:S02]  /*5a20*/  SHF.R.U32.HI R14, RZ, 0x8, R38 ;  /* 0x00000008ff0e7819 */ /* 0x000fe40000011626 */
[----:B------:R-:W-:Y:S02]  /*5a30*/  LOP3.LUT R16, R16, 0xffff, RZ, 0xc0, !PT ;  /* 0x0000ffff10107812 */ /* 0x000fe400078ec0ff */
[----:B------:R-:W-:-:S02]  /*5a40*/  PRMT R29, R27, 0x5410, R36 ;  /* 0x000054101b1d7816 */ /* 0x000fc40000000024 */
[--C-:B------:R-:W-:Y:S02]  /*5a50*/  PRMT R20, R41, 0x3340, R0.reuse ;  /* 0x0000334029147816 */ /* 0x100fe40000000000 */
[----:B------:R-:W-:Y:S02]  /*5a60*/  PRMT R17, R30, 0x3340, R37 ;  /* 0x000033401e117816 */ /* 0x000fe40000000025 */
[----:B------:R-:W-:Y:S02]  /*5a70*/  PRMT R22, R47, 0x3340, R0 ;  /* 0x000033402f167816 */ /* 0x000fe40000000000 */
[----:B------:R-:W-:Y:S02]  /*5a80*/  PRMT R19, R28, 0x3340, R39 ;  /* 0x000033401c137816 */ /* 0x000fe40000000027 */
[----:B------:R-:W-:Y:S02]  /*5a90*/  LOP3.LUT R14, R14, 0xffff, RZ, 0xc0, !PT ;  /* 0x0000ffff0e0e7812 */ /* 0x000fe400078ec0ff */
[----:B------:R-:W-:-:S02]  /*5aa0*/  LOP3.LUT R11, R11, 0xffff, RZ, 0xc0, !PT ;  /* 0x0000ffff0b0b7812 */ /* 0x000fc400078ec0ff */
[----:B------:R-:W-:Y:S02]  /*5ab0*/  PRMT R27, R16, 0x3340, R1 ;  /* 0x00003340101b7816 */ /* 0x000fe40000000001 */
[----:B------:R-:W-:Y:S02]  /*5ac0*/  SHF.R.U32.HI R16, RZ, 0x8, R35 ;  /* 0x00000008ff107819 */ /* 0x000fe40000011623 */
[----:B------:R-:W-:Y:S02]  /*5ad0*/  F2FP.SATFINITE.E4M3.F32.PACK_AB_MERGE_C R32, R32, R33, RZ ;  /* 0x000000212020723e */ /* 0x000fe400048070ff */
[----:B------:R-:W-:Y:S02]  /*5ae0*/  PRMT R33, R17, 0x5410, R20 ;  /* 0x0000541011217816 */ /* 0x000fe40000000014 */
[----:B------:R-:W-:Y:S02]  /*5af0*/  PRMT R26, R19, 0x5410, R22 ;  /* 0x00005410131a7816 */ /* 0x000fe40000000016 */
[----:B------:R-:W-:-:S02]  /*5b00*/  PRMT R20, R11, 0x3340, R14 ;  /* 0x000033400b147816 */ /* 0x000fc4000000000e */
[----:B------:R-:W-:Y:S02]  /*5b10*/  SHF.R.U32.HI R11, RZ, 0x8, R43 ;  /* 0x00000008ff0b7819 */ /* 0x000fe4000001162b */
[----:B------:R-:W-:Y:S02]  /*5b20*/  SHF.R.U32.HI R14, RZ, 0x8, R40 ;  /* 0x00000008ff0e7819 */ /* 0x000fe40000011628 */
[----:B------:R-:W-:Y:S02]  /*5b30*/  SHF.R.U32.HI R17, RZ, 0x8, R30 ;  /* 0x00000008ff117819 */ /* 0x000fe4000001161e */
[----:B------:R-:W-:Y:S02]  /*5b40*/  SHF.R.U32.HI R19, RZ, 0x8, R37 ;  /* 0x00000008ff137819 */ /* 0x000fe40000011625 */
[----:B------:R-:W-:Y:S02]  /*5b50*/  LOP3.LUT R16, R16, 0xffff, RZ, 0xc0, !PT ;  /* 0x0000ffff10107812 */ /* 0x000fe400078ec0ff */
[----:B------:R-:W-:-:S02]  /*5b60*/  LOP3.LUT R14, R14, 0xffff, RZ, 0xc0, !PT ;  /* 0x0000ffff0e0e7812 */ /* 0x000fc400078ec0ff */
[----:B------:R-:W-:Y:S02]  /*5b70*/  LOP3.LUT R11, R11, 0xffff, RZ, 0xc0, !PT ;  /* 0x0000ffff0b0b7812 */ /* 0x000fe400078ec0ff */
[----:B------:R-:W-:Y:S02]  /*5b80*/  LOP3.LUT R19, R19, 0xffff, RZ, 0xc0, !PT ;  /* 0x0000ffff13137812 */ /* 0x000fe400078ec0ff */
[----:B------:R-:W-:Y:S02]  /*5b90*/  LOP3.LUT R24, R17, 0xffff, RZ, 0xc0, !PT ;  /* 0x0000ffff11187812 */ /* 0x000fe400078ec0ff */
[----:B------:R-:W-:Y:S02]  /*5ba0*/  PRMT R22, R16, 0x3340, R1 ;  /* 0x0000334010167816 */ /* 0x000fe40000000001 */
[----:B------:R-:W-:Y:S02]  /*5bb0*/  SHF.R.U32.HI R16, RZ, 0x8, R41 ;  /* 0x00000008ff107819 */ /* 0x000fe40000011629 */
[----:B------:R-:W-:-:S02]  /*5bc0*/  PRMT R17, R11, 0x3340, R14 ;  /* 0x000033400b117816 */ /* 0x000fc4000000000e */
[----:B------:R-:W-:Y:S02]  /*5bd0*/  PRMT R19, R24, 0x3340, R19 ;  /* 0x0000334018137816 */ /* 0x000fe40000000013 */
[----:B------:R-:W-:Y:S02]  /*5be0*/  SHF.R.U32.HI R14, RZ, 0x8, R39 ;  /* 0x00000008ff0e7819 */ /* 0x000fe40000011627 */
[----:B------:R-:W-:Y:S01]  /*5bf0*/  SHF.R.U32.HI R11, RZ, 0x8, R28 ;  /* 0x00000008ff0b7819 */ /* 0x000fe2000001161c */
[----:B------:R-:W-:Y:S01]  /*5c00*/  IMAD.MOV.U32 R28, RZ, RZ, 0x3dc6b27f ;  /* 0x3dc6b27fff1c7424 */ /* 0x000fe200078e00ff */
[----:B------:R-:W-:Y:S02]  /*5c10*/  LOP3.LUT R24, R16, 0xffff, RZ, 0xc0, !PT ;  /* 0x0000ffff10187812 */ /* 0x000fe400078ec0ff */
[----:B------:R-:W-:Y:S02]  /*5c20*/  SHF.R.U32.HI R16, RZ, 0x8, R47 ;  /* 0x00000008ff107819 */ /* 0x000fe4000001162f */
[----:B------:R-:W-:-:S02]  /*5c30*/  LOP3.LUT R14, R14, 0xffff, RZ, 0xc0, !PT ;  /* 0x0000ffff0e0e7812 */ /* 0x000fc400078ec0ff */
[----:B------:R-:W-:Y:S02]  /*5c40*/  LOP3.LUT R11, R11, 0xffff, RZ, 0xc0, !PT ;  /* 0x0000ffff0b0b7812 */ /* 0x000fe400078ec0ff */
[----:B------:R-:W-:Y:S02]  /*5c50*/  LOP3.LUT R16, R16, 0xffff, RZ, 0xc0, !PT ;  /* 0x0000ffff10107812 */ /* 0x000fe400078ec0ff */
[----:B------:R-:W-:Y:S02]  /*5c60*/  LOP3.LUT R34, R34, 0xffff, RZ, 0xc0, !PT ;  /* 0x0000ffff22227812 */ /* 0x000fe400078ec0ff */
[----:B------:R-:W-:Y:S02]  /*5c70*/  SHF.R.U32.HI R31, RZ, 0x5, R0 ;  /* 0x00000005ff1f7819 */ /* 0x000fe40000011600 */
[----:B------:R-:W-:Y:S02]  /*5c80*/  PRMT R11, R11, 0x3340, R14 ;  /* 0x000033400b0b7816 */ /* 0x000fe4000000000e */
[----:B------:R-:W-:-:S02]  /*5c90*/  PRMT R14, R16, 0x3340, R1 ;  /* 0x00003340100e7816 */ /* 0x000fc40000000001 */
[----:B------:R-:W-:Y:S02]  /*5ca0*/  PRMT R0, R25, 0x4210, R34 ;  /* 0x0000421019007816 */ /* 0x000fe40000000022 */
[----:B------:R-:W-:Y:S02]  /*5cb0*/  PRMT R24, R24, 0x3340, R1 ;  /* 0x0000334018187816 */ /* 0x000fe40000000001 */
[----:B------:R-:W-:Y:S01]  /*5cc0*/  PRMT R14, R11, 0x5410, R14 ;  /* 0x000054100b0e7816 */ /* 0x000fe2000000000e */
[----:B------:R1:W-:Y:S01]  /*5cd0*/  STS [R215+UR7], R0 ;  /* 0x00000000d7007988 */ /* 0x0003e20008000807 */
[----:B------:R-:W-:Y:S01]  /*5ce0*/  SGXT.U32 R31, R31, 0x2 ;  /* 0x000000021f1f781a */ /* 0x000fe20000000000 */
[----:B------:R-:W-:Y:S01]  /*5cf0*/  FFMA.FTZ R11, R12, R28, -0.16845393180847167969 ;  /* 0xbe2c7f300c0b7423 */ /* 0x000fe2000001001c */
[----:B------:R-:W-:Y:S02]  /*5d00*/  PRMT R27, R20, 0x5410, R27 ;  /* 0x00005410141b7816 */ /* 0x000fe4000000001b */
[----:B------:R-:W-:Y:S01]  /*5d10*/  PRMT R35, R19, 0x5410, R24 ;  /* 0x0000541013237816 */ /* 0x000fe20000000018 */
[----:B------:R-:W-:Y:S01]  /*5d20*/  FFMA.FTZ R11, R12, R11, 0.1716887056827545166 ;  /* 0x3e2fcf2a0c0b7423 */ /* 0x000fe2000001000b */
[----:B------:R-:W-:Y:S01]  /*5d30*/  PRMT R25, R17, 0x5410, R22 ;  /* 0x0000541011197816 */ /* 0x000fe20000000016 */
[----:B0-----:R-:W-:Y:S01]  /*5d40*/  IMAD R16, R31, R72, RZ ;  /* 0x000000481f107224 */ /* 0x001fe200078e02ff */
[----:B------:R-:W-:Y:S01]  /*5d50*/  LOP3.LUT R32, R32, 0xffff, RZ, 0xc0, !PT ;  /* 0x0000ffff20207812 */ /* 0x000fe200078ec0ff */
[----:B------:R-:W-:Y:S01]  /*5d60*/  FFMA.FTZ R11, R12, R11, -0.17900948226451873779 ;  /* 0xbe374e430c0b7423 */ /* 0x000fe2000001000b */
[----:B-1----:R-:W-:Y:S01]  /*5d70*/  LOP3.LUT R0, R21, 0xffff, RZ, 0xc0, !PT ;  /* 0x0000ffff15007812 */ /* 0x002fe200078ec0ff */
[----:B------:R-:W-:Y:S01]  /*5d80*/  IMAD R17, R72, 0x4, R16 ;  /* 0x0000000448117824 */ /* 0x000fe200078e0210 */
[----:B------:R-:W-:Y:S01]  /*5d90*/  PRMT R34, R27, 0x5210, R34 ;  /* 0x000052101b227816 */ /* 0x000fe20000000022 */
[----:B------:R-:W-:Y:S01]  /*5da0*/  FFMA.FTZ R11, R12, R11, 0.20512372255325317383 ;  /* 0x3e520bf40c0b7423 */ /* 0x000fe2000001000b */
[--C-:B------:R-:W-:Y:S01]  /*5db0*/  PRMT R33, R33, 0x4210, R0.reuse ;  /* 0x0000421021217816 */ /* 0x100fe20000000000 */
[----:B------:R-:W-:Y:S01]  /*5dc0*/  IMAD R19, R72, 0x4, R17 ;  /* 0x0000000448137824 */ /* 0x000fe200078e0211 */
[----:B------:R-:W-:Y:S01]  /*5dd0*/  PRMT R35, R35, 0x5210, R0 ;  /* 0x0000521023237816 */ /* 0x000fe20000000000 */
[----:B------:R-:W-:Y:S01]  /*5de0*/  STS [R215+UR7+0x80], R34 ;  /* 0x00008022d7007988 */ /* 0x000fe20008000807 */
[--C-:B------:R-:W-:Y:S01]  /*5df0*/  PRMT R29, R29, 0x4210, R32.reuse ;  /* 0x000042101d1d7816 */ /* 0x100fe20000000020 */
[----:B------:R-:W-:Y:S01]  /*5e00*/  FFMA.FTZ R11, R12, R11, -0.24046532809734344482 ;  /* 0xbe763c8b0c0b7423 */ /* 0x000fe2000001000b */
[----:B------:R-:W-:Y:S01]  /*5e10*/  PRMT R31, R25, 0x5210, R32 ;  /* 0x00005210191f7816 */ /* 0x000fe20000000020 */
[----:B------:R-:W-:Y:S01]  /*5e20*/  IMAD R20, R72, 0x4, R19 ;  /* 0x0000000448147824 */ /* 0x000fe200078e0213 */
[----:B------:R-:W-:Y:S01]  /*5e30*/  LOP3.LUT R0, R215, 0x40, RZ, 0x3c, !PT ;  /* 0x00000040d7007812 */ /* 0x000fe200078e3cff */
[----:B------:R-:W-:Y:S01]  /*5e40*/  FFMA.FTZ R11, R12, R11, 0.28857114911079406738 ;  /* 0x3e93bf990c0b7423 */ /* 0x000fe2000001000b */
[----:B------:R-:W-:Y:S01]  /*5e50*/  LOP3.LUT R23, R23, 0xffff, RZ, 0xc0, !PT ;  /* 0x0000ffff17177812 */ /* 0x000fe200078ec0ff */
[----:B------:R-:W-:Y:S01]  /*5e60*/  IMAD R21, R72, 0x4, R20 ;  /* 0x0000000448157824 */ /* 0x000fe200078e0214 */
[----:B------:R-:W-:Y:S01]  /*5e70*/  ISETP.GE.U32.AND P1, PT, R5, 0x7f800000, PT ;  /* 0x7f8000000500780c */ /* 0x000fe20003f26070 */
[----:B------:R-:W-:Y:S01]  /*5e80*/  STS [R0+UR7+0x400], R29 ;  /* 0x0004001d00007988 */ /* 0x000fe20008000807 */
[----:B------:R-:W-:Y:S01]  /*5e90*/  FFMA.FTZ R11, R12, R11, -0.36067417263984680176 ;  /* 0xbeb8aa490c0b7423 */ /* 0x000fe2000001000b */
[----:B------:R-:W-:Y:S01]  /*5ea0*/  PRMT R73, R14, 0x5210, R23 ;  /* 0x000052100e497816 */ /* 0x000fe20000000017 */
[----:B------:R-:W-:Y:S01]  /*5eb0*/  IMAD R22, R72, 0x4, R21 ;  /* 0x0000000448167824 */ /* 0x000fe200078e0215 */
[----:B------:R0:W-:Y:S01]  /*5ec0*/  STS [R0+UR7+0x480], R31 ;  /* 0x0004801f00007988 */ /* 0x0001e20008000807 */
[----:B------:R-:W-:Y:S01]  /*5ed0*/  FFMA.FTZ R11, R12, R11, 0.48089820146560668945 ;  /* 0x3ef6384a0c0b7423 */ /* 0x000fe2000001000b */
[----:B------:R-:W-:-:S02]  /*5ee0*/  LOP3.LUT R14, R215, 0x4, RZ, 0x3c, !PT ;  /* 0x00000004d70e7812 */ /* 0x000fc400078e3cff */
[----:B------:R-:W-:Y:S01]  /*5ef0*/  PRMT R37, R26, 0x4210, R23 ;  /* 0x000042101a257816 */ /* 0x000fe20000000017 */
[----:B------:R-:W-:Y:S01]  /*5f00*/  FFMA.FTZ R11, R12, R11, -0.72134751081466674805 ;  /* 0xbf38aa3b0c0b7423 */ /* 0x000fe2000001000b */
[----:B------:R-:W-:Y:S01]  /*5f10*/  IMAD R23, R72, 0x4, R22 ;  /* 0x0000000448177824 */ /* 0x000fe200078e0216 */
[----:B------:R-:W-:Y:S01]  /*5f20*/  STS [R14+UR7+0x800], R33 ;  /* 0x000800210e007988 */ /* 0x000fe20008000807 */
[----:B------:R-:W-:Y:S01]  /*5f30*/  ISETP.GE.U32.AND P6, PT, R6, 0x7f800000, PT ;  /* 0x7f8000000600780c */ /* 0x000fe20003fc6070 */
[----:B------:R-:W-:Y:S01]  /*5f40*/  FMUL R11, R12, R11 ;  /* 0x0000000b0c0b7220 */ /* 0x000fe20000400000 */
[C---:B0-----:R-:W-:Y:S01]  /*5f50*/  FFMA.FTZ R0, R13.reuse, R28, -0.16845393180847167969 ;  /* 0xbe2c7f300d007423 */ /* 0x041fe2000001001c */
[----:B------:R0:W-:Y:S01]  /*5f60*/  STS [R14+UR7+0x880], R35 ;  /* 0x000880230e007988 */ /* 0x0001e20008000807 */
[----:B------:R-:W-:Y:S02]  /*5f70*/  IMAD R24, R72, 0x4, R23 ;  /* 0x0000000448187824 */ /* 0x000fe400078e0217 */
[----:B------:R-:W-:Y:S01]  /*5f80*/  FMUL R11, R12, R11 ;  /* 0x0000000b0c0b7220 */ /* 0x000fe20000400000 */
[----:B------:R-:W-:Y:S01]  /*5f90*/  FFMA.FTZ R0, R13, R0, 0.1716887056827545166 ;  /* 0x3e2fcf2a0d007423 */ /* 0x000fe20000010000 */
[----:B------:R-:W-:Y:S01]  /*5fa0*/  LOP3.LUT R26, R215, 0x44, RZ, 0x3c, !PT ;  /* 0x00000044d71a7812 */ /* 0x000fe200078e3cff */
[----:B------:R-:W-:-:S02]  /*5fb0*/  IMAD R25, R72, 0x4, R24 ;  /* 0x0000000448197824 */ /* 0x000fc400078e0218 */
[----:B------:R-:W-:Y:S01]  /*5fc0*/  FFMA.FTZ R12, R12, 1.4426950216293334961, R11 ;  /* 0x3fb8aa3b0c0c7823 */ /* 0x000fe2000001000b */
[----:B------:R-:W-:Y:S01]  /*5fd0*/  FFMA.FTZ R0, R13, R0, -0.17900948226451873779 ;  /* 0xbe374e430d007423 */ /* 0x000fe20000010000 */
[-C--:B------:R-:W-:Y:S01]  /*5fe0*/  FFMA.FTZ R11, R18, R28.reuse, -0.16845393180847167969 ;  /* 0xbe2c7f30120b7423 */ /* 0x080fe2000001001c */
[----:B------:R-:W-:Y:S02]  /*5ff0*/  IMAD R27, R72, 0x4, R25 ;  /* 0x00000004481b7824 */ /* 0x000fe400078e0219 */
[----:B0-----:R-:W-:Y:S01]  /*6000*/  FFMA.FTZ R14, R15, R28, -0.16845393180847167969 ;  /* 0xbe2c7f300f0e7423 */ /* 0x001fe2000001001c */
[----:B------:R-:W-:Y:S01]  /*6010*/  FFMA.FTZ R0, R13, R0, 0.20512372255325317383 ;  /* 0x3e520bf40d007423 */ /* 0x000fe20000010000 */
[----:B------:R-:W-:Y:S01]  /*6020*/  FFMA.FTZ R11, R18, R11, 0.1716887056827545166 ;  /* 0x3e2fcf2a120b7423 */ /* 0x000fe2000001000b */
[----:B------:R-:W-:Y:S02]  /*6030*/  IMAD R29, R72, 0x4, R27 ;  /* 0x00000004481d7824 */ /* 0x000fe400078e021b */
[----:B------:R-:W-:Y:S01]  /*6040*/  FFMA.FTZ R14, R15, R14, 0.1716887056827545166 ;  /* 0x3e2fcf2a0f0e7423 */ /* 0x000fe2000001000e */
[----:B------:R-:W-:Y:S01]  /*6050*/  FFMA.FTZ R0, R13, R0, -0.24046532809734344482 ;  /* 0xbe763c8b0d007423 */ /* 0x000fe20000010000 */
[----:B------:R-:W-:Y:S01]  /*6060*/  FFMA.FTZ R11, R18, R11, -0.17900948226451873779 ;  /* 0xbe374e43120b7423 */ /* 0x000fe2000001000b */
[----:B------:R-:W-:-:S02]  /*6070*/  IMAD R31, R72, 0x4, R29 ;  /* 0x00000004481f7824 */ /* 0x000fc400078e021d */
[----:B------:R-:W-:Y:S01]  /*6080*/  FFMA.FTZ R14, R15, R14, -0.17900948226451873779 ;  /* 0xbe374e430f0e7423 */ /* 0x000fe2000001000e */
[----:B------:R-:W-:Y:S01]  /*6090*/  FFMA.FTZ R0, R13, R0, 0.28857114911079406738 ;  /* 0x3e93bf990d007423 */ /* 0x000fe20000010000 */
[----:B------:R-:W-:Y:S01]  /*60a0*/  FFMA.FTZ R11, R18, R11, 0.20512372255325317383 ;  /* 0x3e520bf4120b7423 */ /* 0x000fe2000001000b */
[----:B------:R-:W-:Y:S02]  /*60b0*/  IMAD R33, R72, 0x4, R31 ;  /* 0x0000000448217824 */ /* 0x000fe400078e021f */
[----:B------:R-:W-:Y:S01]  /*60c0*/  FFMA.FTZ R14, R15, R14, 0.20512372255325317383 ;  /* 0x3e520bf40f0e7423 */ /* 0x000fe2000001000e */
[----:B------:R-:W-:Y:S01]  /*60d0*/  FFMA.FTZ R0, R13, R0, -0.36067417263984680176 ;  /* 0xbeb8aa490d007423 */ /* 0x000fe20000010000 */
[----:B------:R-:W-:Y:S01]  /*60e0*/  FFMA.FTZ R11, R18, R11, -0.24046532809734344482 ;  /* 0xbe763c8b120b7423 */ /* 0x000fe2000001000b */
[----:B------:R-:W-:Y:S02]  /*60f0*/  IMAD R35, R72, 0x4, R33 ;  /* 0x0000000448237824 */ /* 0x000fe400078e0221 */
[----:B------:R-:W-:Y:S01]  /*6100*/  FFMA.FTZ R14, R15, R14, -0.24046532809734344482 ;  /* 0xbe763c8b0f0e7423 */ /* 0x000fe2000001000e */
[----:B------:R-:W-:Y:S01]  /*6110*/  FFMA.FTZ R0, R13, R0, 0.48089820146560668945 ;  /* 0x3ef6384a0d007423 */ /* 0x000fe20000010000 */
[----:B------:R-:W-:Y:S01]  /*6120*/  FFMA.FTZ R11, R18, R11, 0.28857114911079406738 ;  /* 0x3e93bf99120b7423 */ /* 0x000fe2000001000b */
[----:B------:R-:W-:Y:S01]  /*6130*/  ISETP.GE.U32.AND P4, PT, R4, 0x7f800000, PT ;  /* 0x7f8000000400780c */ /* 0x000fe20003f86070 */
[----:B------:R-:W-:Y:S01]  /*6140*/  FFMA.FTZ R14, R15, R14, 0.28857114911079406738 ;  /* 0x3e93bf990f0e7423 */ /* 0x000fe2000001000e */
[----:B------:R-:W-:Y:S01]  /*6150*/  FFMA.FTZ R0, R13, R0, -0.72134751081466674805 ;  /* 0xbf38aa3b0d007423 */ /* 0x000fe20000010000 */
[C---:B------:R-:W-:Y:S01]  /*6160*/  FFMA.FTZ R11, R18.reuse, R11, -0.36067417263984680176 ;  /* 0xbeb8aa49120b7423 */ /* 0x040fe2000001000b */
[----:B------:R0:W-:Y:S01]  /*6170*/  STS [R26+UR7+0xc00], R37 ;  /* 0x000c00251a007988 */ /* 0x0001e20008000807 */
[----:B------:R-:W-:Y:S01]  /*6180*/  FFMA.FTZ R14, R15, R14, -0.36067417263984680176 ;  /* 0xbeb8aa490f0e7423 */ /* 0x000fe2000001000e */
[----:B------:R-:W-:Y:S01]  /*6190*/  FMUL R0, R13, R0 ;  /* 0x000000000d007220 */ /* 0x000fe20000400000 */
[C---:B------:R-:W-:Y:S01]  /*61a0*/  FFMA.FTZ R11, R18.reuse, R11, 0.48089820146560668945 ;  /* 0x3ef6384a120b7423 */ /* 0x040fe2000001000b */
[----:B------:R-:W-:Y:S01]  /*61b0*/  ISETP.GE.U32.AND P5, PT, R3, 0x7f800000, PT ;  /* 0x7f8000000300780c */ /* 0x000fe20003fa6070 */
[----:B------:R-:W-:Y:S01]  /*61c0*/  FFMA.FTZ R14, R15, R14, 0.48089820146560668945 ;  /* 0x3ef6384a0f0e7423 */ /* 0x000fe2000001000e */
[----:B------:R-:W-:Y:S01]  /*61d0*/  FMUL R0, R13, R0 ;  /* 0x000000000d007220 */ /* 0x000fe20000400000 */
[----:B------:R-:W-:Y:S01]  /*61e0*/  FFMA.FTZ R11, R18, R11, -0.72134751081466674805 ;  /* 0xbf38aa3b120b7423 */ /* 0x000fe2000001000b */
[----:B------:R-:W-:Y:S01]  /*61f0*/  FSETP.NEU.AND P3, PT, R5, RZ, PT ;  /* 0x000000ff0500720b */ /* 0x000fe20003f6d000 */
[----:B------:R-:W-:Y:S01]  /*6200*/  FFMA.FTZ R14, R15, R14, -0.72134751081466674805 ;  /* 0xbf38aa3b0f0e7423 */ /* 0x000fe2000001000e */
[----:B------:R-:W-:Y:S01]  /*6210*/  FFMA.FTZ R13, R13, 1.4426950216293334961, R0 ;  /* 0x3fb8aa3b0d0d7823 */ /* 0x000fe20000010000 */
[----:B------:R-:W-:Y:S01]  /*6220*/  FADD R0, R7, R12 ;  /* 0x0000000c07007221 */ /* 0x000fe20000000000 */
[----:B0-----:R-:W-:-:S02]  /*6230*/  IMAD R37, R72, 0x4, R35 ;  /* 0x0000000448257824 */ /* 0x001fc400078e0223 */
[C---:B------:R-:W-:Y:S01]  /*6240*/  FMUL R14, R15.reuse, R14 ;  /* 0x0000000e0f0e7220 */ /* 0x040fe20000400000 */
[----:B------:R-:W-:Y:S01]  /*6250*/  FADD R68, R8, R13 ;  /* 0x0000000d08447221 */ /* 0x000fe20000000000 */
[----:B------:R-:W-:Y:S01]  /*6260*/  @P1 IMAD.MOV.U32 R8, RZ, RZ, 0x7f800000 ;  /* 0x7f800000ff081424 */ /* 0x000fe200078e00ff */
[----:B------:R-:W0:Y:S01]  /*6270*/  LDC.64 R12, c[0x0][0x228] ;  /* 0x00008a00ff0c7b82 */ /* 0x000e220000000a00 */
[C---:B------:R-:W-:Y:S02]  /*6280*/  IMAD R39, R72.reuse, 0x4, R37 ;  /* 0x0000000448277824 */ /* 0x040fe400078e0225 */
[----:B------:R-:W-:Y:S01]  /*6290*/  FMUL R14, R15, R14 ;  /* 0x0000000e0f0e7220 */ /* 0x000fe20000400000 */
[----:B------:R-:W-:Y:S02]  /*62a0*/  @P6 IMAD.MOV.U32 R7, RZ, RZ, 0x7f800000 ;  /* 0x7f800000ff076424 */ /* 0x000fe400078e00ff */
[----:B------:R-:W-:Y:S01]  /*62b0*/  @P1 FFMA.FTZ R0, R5, R8, +INF ;  /* 0x7f80000005001423 */ /* 0x000fe20000010008 */
[----:B------:R-:W-:-:S02]  /*62c0*/  IMAD R41, R72, 0x4, R39 ;  /* 0x0000000448297824 */ /* 0x000fc400078e0227 */
[----:B------:R-:W-:Y:S01]  /*62d0*/  FFMA.FTZ R14, R15, 1.4426950216293334961, R14 ;  /* 0x3fb8aa3b0f0e7823 */ /* 0x000fe2000001000e */
[----:B------:R-:W-:Y:S01]  /*62e0*/  @P6 FFMA.FTZ R68, R6, R7, +INF ;  /* 0x7f80000006446423 */ /* 0x000fe20000010007 */
[----:B------:R1:W-:Y:S01]  /*62f0*/  STS [R26+UR7+0xc80], R73 ;  /* 0x000c80491a007988 */ /* 0x0003e20008000807 */
[----:B------:R-:W-:Y:S01]  /*6300*/  FMUL R11, R18, R11 ;  /* 0x0000000b120b7220 */ /* 0x000fe20000400000 */
[----:B------:R-:W-:Y:S02]  /*6310*/  @P4 IMAD.MOV.U32 R7, RZ, RZ, 0x7f800000 ;  /* 0x7f800000ff074424 */ /* 0x000fe400078e00ff */
[----:B------:R-:W-:Y:S01]  /*6320*/  FADD R69, R9, R14 ;  /* 0x0000000e09457221 */ /* 0x000fe20000000000 */
[----:B------:R-:W-:Y:S01]  /*6330*/  IMAD R5, R220, UR5, RZ ;  /* 0x00000005dc057c24 */ /* 0x000fe2000f8e02ff */
[----:B------:R-:W-:Y:S01]  /*6340*/  BAR.SYNC.DEFER_BLOCKING 0x0 ;  /* 0x0000000000007b1d */ /* 0x000fe20000010000 */
[----:B------:R-:W-:Y:S01]  /*6350*/  IMAD R43, R72, 0x4, R41 ;  /* 0x00000004482b7824 */ /* 0x000fe200078e0229 */
[----:B------:R-:W-:Y:S01]  /*6360*/  USHF.R.S32.HI UR5, URZ, 0x1f, UR4 ;  /* 0x0000001f3f057899 */ /* 0x000fe20008011404 */
[----:B------:R-:W-:Y:S01]  /*6370*/  FMUL R11, R18, R11 ;  /* 0x0000000b120b7220 */ /* 0x000fe20000400000 */
[C---:B------:R-:W-:Y:S01]  /*6380*/  FSETP.NEU.AND P1, PT, R4.reuse, RZ, PT ;  /* 0x000000ff0400720b */ /* 0x040fe20003f2d000 */
[----:B------:R-:W-:Y:S01]  /*6390*/  @P4 FFMA.FTZ R69, R4, R7, +INF ;  /* 0x7f80000004454423 */ /* 0x000fe20000010007 */
[----:B------:R-:W-:Y:S01]  /*63a0*/  SHF.R.S32.HI R4, RZ, 0x1f, R5 ;  /* 0x0000001fff047819 */ /* 0x000fe20000011405 */
[----:B------:R-:W-:-:S02]  /*63b0*/  IMAD R45, R72, 0x4, R43 ;  /* 0x00000004482d7824 */ /* 0x000fc400078e022b */
[----:B------:R-:W-:Y:S01]  /*63c0*/  FFMA.FTZ R11, R18, 1.4426950216293334961, R11 ;  /* 0x3fb8aa3b120b7823 */ /* 0x000fe2000001000b */
[----:B------:R-:W-:Y:S01]  /*63d0*/  FSETP.NEU.AND P2, PT, R6, RZ, PT ;  /* 0x000000ff0600720b */ /* 0x000fe20003f4d000 */
[----:B------:R-:W-:Y:S01]  /*63e0*/  @P5 IMAD.MOV.U32 R6, RZ, RZ, 0x7f800000 ;  /* 0x7f800000ff065424 */ /* 0x000fe200078e00ff */
[----:B0-----:R-:W-:Y:S01]  /*63f0*/  IADD3 R66, P4, P6, R5, UR4, R12 ;  /* 0x0000000405427c10 */ /* 0x001fe2000fe9e00c */
[----:B------:R-:W-:Y:S02]  /*6400*/  IMAD R47, R72, 0x4, R45 ;  /* 0x00000004482f7824 */ /* 0x000fe400078e022d */
[----:B------:R-:W-:Y:S01]  /*6410*/  FADD R70, R10, R11 ;  /* 0x0000000b0a467221 */ /* 0x000fe20000000000 */
[----:B------:R-:W-:Y:S01]  /*6420*/  @P5 FFMA.FTZ R70, R3, R6, +INF ;  /* 0x7f80000003465423 */ /* 0x000fe20000010006 */
[----:B------:R-:W-:Y:S01]  /*6430*/  IADD3.X R82, R4, UR5, R13, P4, P6 ;  /* 0x0000000504527c10 */ /* 0x000fe2000a7ec40d */
[----:B------:R-:W-:Y:S01]  /*6440*/  IMAD R49, R72, 0x4, R47 ;  /* 0x0000000448317824 */ /* 0x000fe200078e022f */
[-C--:B------:R-:W-:Y:S01]  /*6450*/  IADD3 R4, P6, R16, R66.reuse, RZ ;  /* 0x0000004210047210 */ /* 0x080fe20007fde0ff */
[----:B------:R-:W-:Y:S01]  /*6460*/  ULDC UR4, c[0x0][0x27c] ;  /* 0x00009f0000047ab9 */ /* 0x000fe20000000800 */
[-C--:B------:R-:W-:Y:S01]  /*6470*/  IADD3 R8, P4, R19, R66.reuse, RZ ;  /* 0x0000004213087210 */ /* 0x080fe20007f9e0ff */
[----:B------:R-:W-:Y:S01]  /*6480*/  IMAD R51, R72, 0x4, R49 ;  /* 0x0000000448337824 */ /* 0x000fe200078e0231 */
[----:B------:R-:W-:Y:S01]  /*6490*/  IADD3 R6, P5, R17, R66, RZ ;  /* 0x0000004211067210 */ /* 0x000fe20007fbe0ff */
[----:B------:R-:W-:Y:S01]  /*64a0*/  UIMAD UR4, UR8, UR4, URZ ;  /* 0x00000004080472a4 */ /* 0x000fe2000f8e023f */
[----:B------:R-:W-:Y:S01]  /*64b0*/  LEA.HI.X.SX32 R5, R16, R82, 0x1, P6 ;  /* 0x0000005210057211 */ /* 0x000fe200030f0eff */
[----:B------:R-:W-:Y:S01]  /*64c0*/  IMAD R53, R72, 0x4, R51 ;  /* 0x0000000448357824 */ /* 0x000fe200078e0233 */
[----:B------:R-:W-:Y:S01]  /*64d0*/  IADD3 R10, P6, R20, R66, RZ ;  /* 0x00000042140a7210 */ /* 0x000fe20007fde0ff */
[----:B------:R-:W0:Y:S01]  /*64e0*/  LDS R73, [R213+UR7] ;  /* 0x00000007d5497984 */ /* 0x000e220008000800 */
[-C--:B------:R-:W-:Y:S01]  /*64f0*/  LEA.HI.X.SX32 R9, R19, R82.reuse, 0x1, P4 ;  /* 0x0000005213097211 */ /* 0x080fe200020f0eff */
[----:B------:R-:W-:Y:S01]  /*6500*/  IMAD R55, R72, 0x4, R53 ;  /* 0x0000000448377824 */ /* 0x000fe200078e0235 */
[----:B------:R-:W-:Y:S01]  /*6510*/  LEA.HI.X.SX32 R7, R17, R82, 0x1, P5 ;  /* 0x0000005211077211 */ /* 0x000fe200028f0eff */
[----:B------:R-:W-:Y:S01]  /*6520*/  LDS R74, [R213+UR7+0x100] ;  /* 0x00010007d54a7984 */ /* 0x000fe20008000800 */
[-C--:B------:R-:W-:Y:S01]  /*6530*/  IADD3 R14, P4, R22, R66.reuse, RZ ;  /* 0x00000042160e7210 */ /* 0x080fe20007f9e0ff */
[----:B------:R-:W-:Y:S01]  /*6540*/  IMAD R57, R72, 0x4, R55 ;  /* 0x0000000448397824 */ /* 0x000fe200078e0237 */
[----:B------:R-:W-:Y:S01]  /*6550*/  IADD3 R12, P5, R21, R66, RZ ;  /* 0x00000042150c7210 */ /* 0x000fe20007fbe0ff */
[----:B------:R-:W-:Y:S01]  /*6560*/  LDS R75, [R213+UR7+0x200] ;  /* 0x00020007d54b7984 */ /* 0x000fe20008000800 */
[----:B------:R-:W-:Y:S01]  /*6570*/  LEA.HI.X.SX32 R11, R20, R82, 0x1, P6 ;  /* 0x00000052140b7211 */ /* 0x000fe200030f0eff */
[C---:B------:R-:W-:Y:S01]  /*6580*/  IMAD R59, R72.reuse, 0x4, R57 ;  /* 0x00000004483b7824 */ /* 0x040fe200078e0239 */
[----:B------:R-:W-:Y:S01]  /*6590*/  LOP3.LUT R62, R213, 0x4, RZ, 0x3c, !PT ;  /* 0x00000004d53e7812 */ /* 0x000fe200078e3cff */
[----:B------:R-:W-:Y:S01]  /*65a0*/  LDS R76, [R213+UR7+0x300] ;  /* 0x00030007d54c7984 */ /* 0x000fe20008000800 */
[----:B------:R-:W-:Y:S01]  /*65b0*/  IADD3 R16, P6, R23, R66, RZ ;  /* 0x0000004217107210 */ /* 0x000fe20007fde0ff */
[----:B------:R-:W-:Y:S01]  /*65c0*/  IMAD R61, R72, 0x4, R59 ;  /* 0x00000004483d7824 */ /* 0x000fe200078e023b */
[-C--:B------:R-:W-:Y:S01]  /*65d0*/  LEA.HI.X.SX32 R15, R22, R82.reuse, 0x1, P4 ;  /* 0x00000052160f7211 */ /* 0x080fe200020f0eff */
[----:B------:R-:W2:Y:S01]  /*65e0*/  LDS R77, [R62+UR7] ;  /* 0x000000073e4d7984 */ /* 0x000ea20008000800 */
[----:B------:R-:W-:Y:S01]  /*65f0*/  LEA.HI.X.SX32 R13, R21, R82, 0x1, P5 ;  /* 0x00000052150d7211 */ /* 0x000fe200028f0eff */
[----:B------:R-:W-:Y:S01]  /*6600*/  IMAD R63, R72, 0x4, R61 ;  /* 0x00000004483f7824 */ /* 0x000fe200078e023d */
[-C--:B------:R-:W-:Y:S01]  /*6610*/  IADD3 R20, P4, R25, R66.reuse, RZ ;  /* 0x0000004219147210 */ /* 0x080fe20007f9e0ff */
[----:B------:R-:W3:Y:S01]  /*6620*/  LDS R78, [R62+UR7+0x100] ;  /* 0x000100073e4e7984 */ /* 0x000ee20008000800 */
[----:B------:R-:W-:Y:S01]  /*6630*/  IADD3 R18, P5, R24, R66, RZ ;  /* 0x0000004218127210 */ /* 0x000fe20007fbe0ff */
[C---:B------:R-:W-:Y:S01]  /*6640*/  IMAD R65, R72.reuse, 0x4, R63 ;  /* 0x0000000448417824 */ /* 0x040fe200078e023f */
[----:B------:R-:W-:Y:S01]  /*6650*/  LEA.HI.X.SX32 R17, R23, R82, 0x1, P6 ;  /* 0x0000005217117211 */ /* 0x000fe200030f0eff */
[----:B------:R-:W4:Y:S01]  /*6660*/  LDS R79, [R62+UR7+0x200] ;  /* 0x000200073e4f7984 */ /* 0x000f220008000800 */
[----:B------:R-:W-:Y:S01]  /*6670*/  IADD3 R22, P6, R27, R66, RZ ;  /* 0x000000421b167210 */ /* 0x000fe20007fde0ff */
[----:B------:R-:W-:Y:S01]  /*6680*/  IMAD R67, R72, 0x4, R65 ;  /* 0x0000000448437824 */ /* 0x000fe200078e0241 */
[-C--:B------:R-:W-:Y:S01]  /*6690*/  LEA.HI.X.SX32 R21, R25, R82.reuse, 0x1, P4 ;  /* 0x0000005219157211 */ /* 0x080fe200020f0eff */
[----:B------:R5:W4:Y:S01]  /*66a0*/  LDS R80, [R62+UR7+0x300] ;  /* 0x000300073e507984 */ /* 0x000b220008000800 */
[----:B------:R-:W-:Y:S01]  /*66b0*/  LEA.HI.X.SX32 R19, R24, R82, 0x1, P5 ;  /* 0x0000005218137211 */ /* 0x000fe200028f0eff */
[C---:B------:R-:W-:Y:S01]  /*66c0*/  IMAD R71, R72.reuse, 0x4, R67 ;  /* 0x0000000448477824 */ /* 0x040fe200078e0243 */
[-C--:B-1----:R-:W-:Y:S01]  /*66d0*/  IADD3 R26, P4, R31, R66.reuse, RZ ;  /* 0x000000421f1a7210 */ /* 0x082fe20007f9e0ff */
[----:B------:R-:W-:Y:S01]  /*66e0*/  USHF.L.U32 UR6, UR4, 0x2, URZ ;  /* 0x0000000204067899 */ /* 0x000fe2000800063f */
[----:B------:R-:W-:Y:S01]  /*66f0*/  IADD3 R24, P5, R29, R66, RZ ;  /* 0x000000421d187210 */ /* 0x000fe20007fbe0ff */
[----:B------:R-:W-:Y:S01]  /*6700*/  IMAD R72, R72, 0x4, R71 ;  /* 0x0000000448487824 */ /* 0x000fe200078e0247 */
[----:B------:R-:W-:Y:S01]  /*6710*/  LEA.HI.X.SX32 R23, R27, R82, 0x1, P6 ;  /* 0x000000521b177211 */ /* 0x000fe200030f0eff */
[----:B------:R-:W-:Y:S01]  /*6720*/  UIMAD.WIDE UR4, UR4, 0x4, URZ ;  /* 0x00000004040478a5 */ /* 0x000fe2000f8e023f */
[----:B------:R-:W-:-:S02]  /*6730*/  IADD3 R28, P6, R33, R66, RZ ;  /* 0x00000042211c7210 */ /* 0x000fc40007fde0ff */
[-C--:B------:R-:W-:Y:S02]  /*6740*/  LEA.HI.X.SX32 R27, R31, R82.reuse, 0x1, P4 ;  /* 0x000000521f1b7211 */ /* 0x080fe400020f0eff */
[----:B------:R-:W-:Y:S02]  /*6750*/  LEA.HI.X.SX32 R25, R29, R82, 0x1, P5 ;  /* 0x000000521d197211 */ /* 0x000fe400028f0eff */
[-C--:B------:R-:W-:Y:S02]  /*6760*/  IADD3 R32, P4, R37, R66.reuse, RZ ;  /* 0x0000004225207210 */ /* 0x080fe40007f9e0ff */
[----:B------:R-:W-:Y:S02]  /*6770*/  IADD3 R30, P5, R35, R66, RZ ;  /* 0x00000042231e7210 */ /* 0x000fe40007fbe0ff */
[----:B------:R-:W-:Y:S02]  /*6780*/  LEA.HI.X.SX32 R29, R33, R82, 0x1, P6 ;  /* 0x00000052211d7211 */ /* 0x000fe400030f0eff */
        /* <DEDUP_REMOVED lines=27> */
[-C--:B-----5:R-:W-:Y:S02]  /*6940*/  IADD3 R62, P4, R67, R66.reuse, RZ ;  /* 0x00000042433e7210 */ /* 0x0a0fe40007f9e0ff */
[----:B------:R-:W-:Y:S02]  /*6950*/  IADD3 R60, P5, R65, R66, RZ ;  /* 0x00000042413c7210 */ /* 0x000fe40007fbe0ff */
[----:B------:R-:W-:Y:S02]  /*6960*/  LEA.HI.X.SX32 R59, R63, R82, 0x1, P6 ;  /* 0x000000523f3b7211 */ /* 0x000fe400030f0eff */
[----:B------:R-:W-:-:S02]  /*6970*/  IADD3 R64, P6, R71, R66, RZ ;  /* 0x0000004247407210 */ /* 0x000fc40007fde0ff */
[-C--:B------:R-:W-:Y:S02]  /*6980*/  LEA.HI.X.SX32 R63, R67, R82.reuse, 0x1, P4 ;  /* 0x00000052433f7211 */ /* 0x080fe400020f0eff */
[-C--:B------:R-:W-:Y:S02]  /*6990*/  LEA.HI.X.SX32 R61, R65, R82.reuse, 0x1, P5 ;  /* 0x00000052413d7211 */ /* 0x080fe400028f0eff */
[----:B------:R-:W-:Y:S02]  /*69a0*/  FSETP.NEU.AND P4, PT, R3, RZ, PT ;  /* 0x000000ff0300720b */ /* 0x000fe40003f8d000 */
[----:B0-----:R-:W-:Y:S02]  /*69b0*/  PRMT R3, R73, 0x7770, RZ ;  /* 0x0000777049037816 */ /* 0x001fe400000000ff */
[----:B------:R-:W-:Y:S02]  /*69c0*/  LEA.HI.X.SX32 R65, R71, R82, 0x1, P6 ;  /* 0x0000005247417211 */ /* 0x000fe400030f0eff */
[----:B--2---:R-:W-:Y:S01]  /*69d0*/  PRMT R71, R77, 0x7770, RZ ;  /* 0x000077704d477816 */ /* 0x004fe200000000ff */
[----:B------:R0:W-:Y:S01]  /*69e0*/  STG.E.U8 desc[UR10][R4.64], R3 ;  /* 0x0000000304007986 */ /* 0x0001e2000c10110a */
[----:B------:R-:W-:-:S02]  /*69f0*/  PRMT R81, R74, 0x7770, RZ ;  /* 0x000077704a517816 */ /* 0x000fc400000000ff */
[----:B---3--:R-:W-:Y:S01]  /*6a00*/  PRMT R83, R78, 0x7770, RZ ;  /* 0x000077704e537816 */ /* 0x008fe200000000ff */
[----:B------:R1:W-:Y:S01]  /*6a10*/  STG.E.U8 desc[UR10][R6.64], R71 ;  /* 0x0000004706007986 */ /* 0x0003e2000c10110a */
[----:B------:R-:W-:Y:S02]  /*6a20*/  PRMT R85, R75, 0x7770, RZ ;  /* 0x000077704b557816 */ /* 0x000fe400000000ff */
[----:B----4-:R-:W-:Y:S01]  /*6a30*/  PRMT R87, R79, 0x7770, RZ ;  /* 0x000077704f577816 */ /* 0x010fe200000000ff */
[----:B------:R2:W-:Y:S01]  /*6a40*/  STG.E.U8 desc[UR10][R8.64], R81 ;  /* 0x0000005108007986 */ /* 0x0005e2000c10110a */
[----:B------:R-:W-:Y:S02]  /*6a50*/  PRMT R89, R76, 0x7770, RZ ;  /* 0x000077704c597816 */ /* 0x000fe400000000ff */
[----:B------:R-:W-:Y:S01]  /*6a60*/  IADD3 R66, P5, R72, R66, RZ ;  /* 0x0000004248427210 */ /* 0x000fe20007fbe0ff */
[----:B------:R3:W-:Y:S01]  /*6a70*/  STG.E.U8 desc[UR10][R10.64], R83 ;  /* 0x000000530a007986 */ /* 0x0007e2000c10110a */
[----:B0-----:R-:W-:-:S02]  /*6a80*/  PRMT R3, R80, 0x7770, RZ ;  /* 0x0000777050037816 */ /* 0x001fc400000000ff */
[----:B------:R-:W-:Y:S01]  /*6a90*/  PRMT R5, R73, 0x7771, RZ ;  /* 0x0000777149057816 */ /* 0x000fe200000000ff */
[----:B------:R0:W-:Y:S01]  /*6aa0*/  STG.E.U8 desc[UR10][R12.64], R85 ;  /* 0x000000550c007986 */ /* 0x0001e2000c10110a */
[----:B-1----:R-:W-:Y:S02]  /*6ab0*/  PRMT R7, R77, 0x7771, RZ ;  /* 0x000077714d077816 */ /* 0x002fe400000000ff */
[----:B------:R-:W-:Y:S01]  /*6ac0*/  LEA.HI.X.SX32 R67, R72, R82, 0x1, P5 ;  /* 0x0000005248437211 */ /* 0x000fe200028f0eff */
[----:B------:R1:W-:Y:S01]  /*6ad0*/  STG.E.U8 desc[UR10][R14.64], R87 ;  /* 0x000000570e007986 */ /* 0x0003e2000c10110a */
[----:B--2---:R-:W-:Y:S02]  /*6ae0*/  PRMT R9, R74, 0x7771, RZ ;  /* 0x000077714a097816 */ /* 0x004fe400000000ff */
[----:B------:R-:W-:Y:S01]  /*6af0*/  FSEL R68, R68, -INF , P2 ;  /* 0xff80000044447808 */ /* 0x000fe20001000000 */
[----:B------:R-:W-:Y:S01]  /*6b00*/  STG.E.U8 desc[UR10][R16.64], R89 ;  /* 0x0000005910007986 */ /* 0x000fe2000c10110a */
[----:B---3--:R-:W-:-:S02]  /*6b10*/  PRMT R11, R78, 0x7771, RZ ;  /* 0x000077714e0b7816 */ /* 0x008fc400000000ff */
[----:B------:R-:W-:Y:S01]  /*6b20*/  FSEL R69, R69, -INF , P1 ;  /* 0xff80000045457808 */ /* 0x000fe20000800000 */
[----:B------:R2:W-:Y:S01]  /*6b30*/  STG.E.U8 desc[UR10][R18.64], R3 ;  /* 0x0000000312007986 */ /* 0x0005e2000c10110a */
[----:B0-----:R-:W-:Y:S01]  /*6b40*/  PRMT R13, R75, 0x7771, RZ ;  /* 0x000077714b0d7816 */ /* 0x001fe200000000ff */
[----:B------:R-:W-:Y:S01]  /*6b50*/  FFMA R117, R68, 0.69314718246459960938, R117 ;  /* 0x3f31721844757823 */ /* 0x000fe20000000075 */
[----:B------:R-:W-:Y:S01]  /*6b60*/  FSEL R70, R70, -INF , P4 ;  /* 0xff80000046467808 */ /* 0x000fe20002000000 */
[----:B------:R0:W-:Y:S01]  /*6b70*/  STG.E.U8 desc[UR10][R20.64], R5 ;  /* 0x0000000514007986 */ /* 0x0001e2000c10110a */
[----:B-1----:R-:W-:Y:S01]  /*6b80*/  PRMT R15, R79, 0x7771, RZ ;  /* 0x000077714f0f7816 */ /* 0x002fe200000000ff */
[----:B------:R-:W-:Y:S01]  /*6b90*/  FFMA R118, R69, 0.69314718246459960938, R118 ;  /* 0x3f31721845767823 */ /* 0x000fe20000000076 */
[----:B------:R-:W-:Y:S01]  /*6ba0*/  LOP3.LUT R214, R214, 0x70, RZ, 0xc0, !PT ;  /* 0x00000070d6d67812 */ /* 0x000fe200078ec0ff */
[----:B------:R1:W-:Y:S01]  /*6bb0*/  STG.E.U8 desc[UR10][R22.64], R7 ;  /* 0x0000000716007986 */ /* 0x0003e2000c10110a */
[----:B------:R-:W-:Y:S01]  /*6bc0*/  FFMA R119, R70, 0.69314718246459960938, R119 ;  /* 0x3f31721846777823 */ /* 0x000fe20000000077 */
[----:B--2---:R-:W-:-:S02]  /*6bd0*/  PRMT R3, R76, 0x7771, RZ ;  /* 0x000077714c037816 */ /* 0x004fc400000000ff */
[----:B------:R2:W-:Y:S01]  /*6be0*/  STG.E.U8 desc[UR10][R24.64], R9 ;  /* 0x0000000918007986 */ /* 0x0005e2000c10110a */
[----:B0-----:R-:W-:-:S03]  /*6bf0*/  PRMT R5, R80, 0x7771, RZ ;  /* 0x0000777150057816 */ /* 0x001fc600000000ff */
[----:B------:R0:W-:Y:S01]  /*6c00*/  STG.E.U8 desc[UR10][R26.64], R11 ;  /* 0x0000000b1a007986 */ /* 0x0001e2000c10110a */
[----:B-1----:R-:W-:-:S03]  /*6c10*/  PRMT R7, R73, 0x7772, RZ ;  /* 0x0000777249077816 */ /* 0x002fc600000000ff */
[----:B------:R1:W-:Y:S01]  /*6c20*/  STG.E.U8 desc[UR10][R28.64], R13 ;  /* 0x0000000d1c007986 */ /* 0x0003e2000c10110a */
[----:B------:R-:W-:Y:S02]  /*6c30*/  PRMT R73, R73, 0x7773, RZ ;  /* 0x0000777349497816 */ /* 0x000fe400000000ff */
[C---:B--2---:R-:W-:Y:S01]  /*6c40*/  PRMT R9, R77.reuse, 0x7772, RZ ;  /* 0x000077724d097816 */ /* 0x044fe200000000ff */
[----:B------:R2:W-:Y:S01]  /*6c50*/  STG.E.U8 desc[UR10][R30.64], R15 ;  /* 0x0000000f1e007986 */ /* 0x0005e2000c10110a */
[----:B------:R-:W-:Y:S02]  /*6c60*/  PRMT R77, R77, 0x7773, RZ ;  /* 0x000077734d4d7816 */ /* 0x000fe400000000ff */
[----:B0-----:R-:W-:Y:S01]  /*6c70*/  PRMT R11, R74, 0x7772, RZ ;  /* 0x000077724a0b7816 */ /* 0x001fe200000000ff */
[----:B------:R0:W-:Y:S01]  /*6c80*/  STG.E.U8 desc[UR10][R32.64], R3 ;  /* 0x0000000320007986 */ /* 0x0001e2000c10110a */
[----:B-1----:R-:W-:-:S03]  /*6c90*/  PRMT R13, R78, 0x7772, RZ ;  /* 0x000077724e0d7816 */ /* 0x002fc600000000ff */
[----:B------:R1:W-:Y:S01]  /*6ca0*/  STG.E.U8 desc[UR10][R34.64], R5 ;  /* 0x0000000522007986 */ /* 0x0003e2000c10110a */
[----:B--2---:R-:W-:-:S03]  /*6cb0*/  PRMT R15, R75, 0x7772, RZ ;  /* 0x000077724b0f7816 */ /* 0x004fc600000000ff */
[----:B------:R2:W-:Y:S01]  /*6cc0*/  STG.E.U8 desc[UR10][R36.64], R7 ;  /* 0x0000000724007986 */ /* 0x0005e2000c10110a */
[----:B------:R-:W-:Y:S02]  /*6cd0*/  PRMT R75, R75, 0x7773, RZ ;  /* 0x000077734b4b7816 */ /* 0x000fe400000000ff */
[C---:B0-----:R-:W-:Y:S01]  /*6ce0*/  PRMT R3, R79.reuse, 0x7772, RZ ;  /* 0x000077724f037816 */ /* 0x041fe200000000ff */
[----:B------:R0:W-:Y:S01]  /*6cf0*/  STG.E.U8 desc[UR10][R38.64], R9 ;  /* 0x0000000926007986 */ /* 0x0001e2000c10110a */
[----:B------:R-:W-:Y:S02]  /*6d00*/  PRMT R79, R79, 0x7773, RZ ;  /* 0x000077734f4f7816 */ /* 0x000fe400000000ff */
[----:B-1----:R-:W-:Y:S01]  /*6d10*/  PRMT R5, R76, 0x7772, RZ ;  /* 0x000077724c057816 */ /* 0x002fe200000000ff */
[----:B------:R1:W-:Y:S04]  /*6d20*/  STG.E.U8 desc[UR10][R40.64], R11 ;  /* 0x0000000b28007986 */ /* 0x0003e8000c10110a */
[----:B------:R-:W-:Y:S01]  /*6d30*/  STG.E.U8 desc[UR10][R42.64], R13 ;  /* 0x0000000d2a007986 */ /* 0x000fe2000c10110a */
[----:B--2---:R-:W-:-:S03]  /*6d40*/  PRMT R7, R80, 0x7772, RZ ;  /* 0x0000777250077816 */ /* 0x004fc600000000ff */
[----:B------:R-:W-:Y:S01]  /*6d50*/  STG.E.U8 desc[UR10][R44.64], R15 ;  /* 0x0000000f2c007986 */ /* 0x000fe2000c10110a */
[----:B0-----:R-:W-:-:S03]  /*6d60*/  PRMT R9, R74, 0x7773, RZ ;  /* 0x000077734a097816 */ /* 0x001fc600000000ff */
[----:B------:R0:W-:Y:S01]  /*6d70*/  STG.E.U8 desc[UR10][R46.64], R3 ;  /* 0x000000032e007986 */ /* 0x0001e2000c10110a */
[----:B-1----:R-:W-:-:S03]  /*6d80*/  PRMT R11, R78, 0x7773, RZ ;  /* 0x000077734e0b7816 */ /* 0x002fc600000000ff */
[----:B------:R1:W-:Y:S04]  /*6d90*/  STG.E.U8 desc[UR10][R48.64], R5 ;  /* 0x0000000530007986 */ /* 0x0003e8000c10110a */
[----:B------:R2:W-:Y:S01]  /*6da0*/  STG.E.U8 desc[UR10][R50.64], R7 ;  /* 0x0000000732007986 */ /* 0x0005e2000c10110a */
[----:B0-----:R-:W-:-:S03]  /*6db0*/  FSEL R3, R0, -INF , P3 ;  /* 0xff80000000037808 */ /* 0x001fc60001800000 */
[----:B------:R-:W-:Y:S01]  /*6dc0*/  STG.E.U8 desc[UR10][R52.64], R73 ;  /* 0x0000004934007986 */ /* 0x000fe2000c10110a */
[----:B-1----:R-:W-:-:S03]  /*6dd0*/  PRMT R5, R76, 0x7773, RZ ;  /* 0x000077734c057816 */ /* 0x002fc600000000ff */
[----:B------:R-:W-:Y:S01]  /*6de0*/  STG.E.U8 desc[UR10][R54.64], R77 ;  /* 0x0000004d36007986 */ /* 0x000fe2000c10110a */
[----:B------:R-:W-:Y:S01]  /*6df0*/  FFMA R116, R3, 0.69314718246459960938, R116 ;  /* 0x3f31721803747823 */ /* 0x000fe20000000074 */
[----:B------:R-:W-:Y:S01]  /*6e00*/  PRMT R3, R80, 0x7773, RZ ;  /* 0x0000777350037816 */ /* 0x000fe200000000ff */
[----:B--2---:R-:W0:Y:S01]  /*6e10*/  LDC.64 R6, c[0x0][0x230] ;  /* 0x00008c00ff067b82 */ /* 0x004e220000000a00 */
[----:B------:R-:W-:Y:S04]  /*6e20*/  STG.E.U8 desc[UR10][R56.64], R9 ;  /* 0x0000000938007986 */ /* 0x000fe8000c10110a */
[----:B------:R-:W-:Y:S04]  /*6e30*/  STG.E.U8 desc[UR10][R58.64], R11 ;  /* 0x0000000b3a007986 */ /* 0x000fe8000c10110a */
[----:B------:R-:W-:Y:S04]  /*6e40*/  STG.E.U8 desc[UR10][R60.64], R75 ;  /* 0x0000004b3c007986 */ /* 0x000fe8000c10110a */
[----:B------:R-:W-:Y:S04]  /*6e50*/  STG.E.U8 desc[UR10][R62.64], R79 ;  /* 0x0000004f3e007986 */ /* 0x000fe8000c10110a */
[----:B------:R1:W-:Y:S04]  /*6e60*/  STG.E.U8 desc[UR10][R64.64], R5 ;  /* 0x0000000540007986 */ /* 0x0003e8000c10110a */
[----:B------:R2:W-:Y:S01]  /*6e70*/  STG.E.U8 desc[UR10][R66.64], R3 ;  /* 0x0000000342007986 */ /* 0x0005e2000c10110a */
[----:B------:R-:W-:Y:S01]  /*6e80*/  BAR.SYNC.DEFER_BLOCKING 0x0 ;  /* 0x0000000000007b1d */ /* 0x000fe20000010000 */
[----:B-1----:R-:W-:-:S02]  /*6e90*/  IMAD.SHL.U32 R5, R220, 0x4, RZ ;  /* 0x00000004dc057824 */ /* 0x002fc400078e00ff */
[----:B------:R-:W-:-:S03]  /*6ea0*/  IMAD.HI R220, R220, 0x4, RZ ;  /* 0x00000004dcdc7827 */ /* 0x000fc600078e02ff */
[----:B0-----:R-:W-:-:S04]  /*6eb0*/  IADD3 R4, P1, P2, R5, UR6, R6 ;  /* 0x0000000605047c10 */ /* 0x001fc8000fa3e006 */
[----:B------:R-:W-:Y:S01]  /*6ec0*/  IADD3.X R5, R220, UR5, R7, P1, P2 ;  /* 0x00000005dc057c10 */ /* 0x000fe20008fe4407 */
[----:B------:R2:W-:Y:S01]  /*6ed0*/  STS.128 [R214+UR7], R116 ;  /* 0x00000074d6007988 */ /* 0x0005e20008000c07 */
[----:B------:R-:W-:Y:S06]  /*6ee0*/  BAR.SYNC.DEFER_BLOCKING 0x0 ;  /* 0x0000000000007b1d */ /* 0x000fec0000010000 */
[----:B------:R-:W-:Y:S05]  /*6ef0*/  @P0 EXIT ;  /* 0x000000000000094d */ /* 0x000fea0003800000 */
[----:B--2---:R-:W0:Y:S04]  /*6f00*/  LDS R3, [R2] ;  /* 0x0000000002037984 */ /* 0x004e280000000800 */
[----:B0-----:R-:W-:Y:S01]  /*6f10*/  STG.E desc[UR10][R4.64], R3 ;  /* 0x0000000304007986 */ /* 0x001fe2000c10190a */
[----:B------:R-:W-:Y:S05]  /*6f20*/  EXIT ;  /* 0x000000000000794d */ /* 0x000fea0003800000 */
.L_x_2:
[----:B------:R-:W-:-:S00]  /*6f30*/  BRA `(.L_x_2) ;  /* 0xfffffffc00fc7947 */ /* 0x000fc0000383ffff */
[----:B------:R-:W-:-:S00]  /*6f40*/  NOP ;  /* 0x0000000000007918 */ /* 0x000fc00000000000 */
        /* <DEDUP_REMOVED lines=11> */
.L_x_3:


//--------------------- .nv.global.init           --------------------------
	.section	.nv.global.init,"aw",@progbits
.nv.global.init:
	.type		_$_str,@object
	.size		_$_str,(.L_0 - _$_str)
_$_str:
        /*0000*/ 	.byte	0x5f, 0x5f, 0x43, 0x55, 0x44, 0x41, 0x5f, 0x46, 0x54, 0x5a, 0x00
.L_0:


//--------------------- .nv.shared.attn_fwd       --------------------------
	.section	.nv.shared.attn_fwd,"aw",@nobits
	.sectionflags	@""
	.align	16
	.zero		1024


//--------------------- .nv.shared.reserved.0     --------------------------
	.section	.nv.shared.reserved.0,"aw",@nobits
	.weak		__nv_reservedSMEM_offset_0_alias
	.size		__nv_reservedSMEM_offset_0_alias, 0, 0
	.other		__nv_reservedSMEM_offset_0_alias,@"STO_CUDA_RESERVED_SHARED STV_DEFAULT"
__nv_reservedSMEM_offset_0_alias:
	.zero		0


//--------------------- .nv.constant0.attn_fwd    --------------------------
	.section	.nv.constant0.attn_fwd,"a",@progbits
	.sectionflags	@""
	.align	4
.nv.constant0.attn_fwd:
	.zero		664


//--------------------- SYMBOLS --------------------------

	.type		.nv.reservedSmem.offset0,@object
	.size		.nv.reservedSmem.offset0,0x4
